//
// Generated by NVIDIA NVVM Compiler
//
// Compiler Build ID: CL-36424714
// Cuda compilation tools, release 13.0, V13.0.88
// Based on NVVM 20.0.0
//

.version 9.0
.target sm_100
.address_size 64

	// .globl	_Z6kernelPfS_i

.visible .entry _Z6kernelPfS_i(
	.param .u64 .ptr .align 1 _Z6kernelPfS_i_param_0,
	.param .u64 .ptr .align 1 _Z6kernelPfS_i_param_1,
	.param .u32 _Z6kernelPfS_i_param_2
)
{
	.reg .pred 	%p<72>;
	.reg .b32 	%r<181>;
	.reg .b32 	%f<403>;
	.reg .b64 	%rd<122>;

	ld.param.u64 	%rd3, [_Z6kernelPfS_i_param_0];
	ld.param.u64 	%rd4, [_Z6kernelPfS_i_param_1];
	ld.param.u32 	%r75, [_Z6kernelPfS_i_param_2];
	cvta.to.global.u64 	%rd1, %rd4;
	cvta.to.global.u64 	%rd2, %rd3;
	mov.u32 	%r1, %tid.x;
	mov.u32 	%r76, %ctaid.x;
	setp.ge.s32 	%p1, %r76, %r75;
	@%p1 bra 	$L__BB0_95;
	add.s32 	%r2, %r75, -1;
	and.b32  	%r3, %r75, 15;
	setp.lt.u32 	%p2, %r2, 15;
	mov.b32 	%r161, 0;
	@%p2 bra 	$L__BB0_4;
	and.b32  	%r161, %r75, -16;
	neg.s32 	%r159, %r161;
	shl.b32 	%r6, %r75, 4;
	mul.wide.s32 	%rd7, %r75, 4;
	mov.u32 	%r158, %r1;
$L__BB0_3:
	.pragma "nounroll";
	mul.wide.s32 	%rd5, %r158, 4;
	add.s64 	%rd6, %rd2, %rd5;
	ld.global.f32 	%f50, [%rd6];
	add.f32 	%f51, %f394, %f50;
	add.s64 	%rd8, %rd6, %rd7;
	ld.global.f32 	%f52, [%rd8];
	add.f32 	%f53, %f51, %f52;
	add.s64 	%rd9, %rd8, %rd7;
	ld.global.f32 	%f54, [%rd9];
	add.f32 	%f55, %f53, %f54;
	add.s64 	%rd10, %rd9, %rd7;
	ld.global.f32 	%f56, [%rd10];
	add.f32 	%f57, %f55, %f56;
	add.s64 	%rd11, %rd10, %rd7;
	ld.global.f32 	%f58, [%rd11];
	add.f32 	%f59, %f57, %f58;
	add.s64 	%rd12, %rd11, %rd7;
	ld.global.f32 	%f60, [%rd12];
	add.f32 	%f61, %f59, %f60;
	add.s64 	%rd13, %rd12, %rd7;
	ld.global.f32 	%f62, [%rd13];
	add.f32 	%f63, %f61, %f62;
	add.s64 	%rd14, %rd13, %rd7;
	ld.global.f32 	%f64, [%rd14];
	add.f32 	%f65, %f63, %f64;
	add.s64 	%rd15, %rd14, %rd7;
	ld.global.f32 	%f66, [%rd15];
	add.f32 	%f67, %f65, %f66;
	add.s64 	%rd16, %rd15, %rd7;
	ld.global.f32 	%f68, [%rd16];
	add.f32 	%f69, %f67, %f68;
	add.s64 	%rd17, %rd16, %rd7;
	ld.global.f32 	%f70, [%rd17];
	add.f32 	%f71, %f69, %f70;
	add.s64 	%rd18, %rd17, %rd7;
	ld.global.f32 	%f72, [%rd18];
	add.f32 	%f73, %f71, %f72;
	add.s64 	%rd19, %rd18, %rd7;
	ld.global.f32 	%f74, [%rd19];
	add.f32 	%f75, %f73, %f74;
	add.s64 	%rd20, %rd19, %rd7;
	ld.global.f32 	%f76, [%rd20];
	add.f32 	%f77, %f75, %f76;
	add.s64 	%rd21, %rd20, %rd7;
	ld.global.f32 	%f78, [%rd21];
	add.f32 	%f79, %f77, %f78;
	add.s64 	%rd22, %rd21, %rd7;
	ld.global.f32 	%f80, [%rd22];
	add.f32 	%f394, %f79, %f80;
	add.s32 	%r159, %r159, 16;
	add.s32 	%r158, %r158, %r6;
	setp.ne.s32 	%p3, %r159, 0;
	@%p3 bra 	$L__BB0_3;
$L__BB0_4:
	setp.eq.s32 	%p4, %r3, 0;
	@%p4 bra 	$L__BB0_13;
	and.b32  	%r12, %r75, 7;
	setp.lt.u32 	%p5, %r3, 8;
	@%p5 bra 	$L__BB0_7;
	mad.lo.s32 	%r78, %r161, %r75, %r1;
	mul.wide.s32 	%rd23, %r78, 4;
	add.s64 	%rd24, %rd2, %rd23;
	ld.global.f32 	%f82, [%rd24];
	add.f32 	%f83, %f394, %f82;
	mul.wide.s32 	%rd25, %r75, 4;
	add.s64 	%rd26, %rd24, %rd25;
	ld.global.f32 	%f84, [%rd26];
	add.f32 	%f85, %f83, %f84;
	add.s64 	%rd27, %rd26, %rd25;
	ld.global.f32 	%f86, [%rd27];
	add.f32 	%f87, %f85, %f86;
	add.s64 	%rd28, %rd27, %rd25;
	ld.global.f32 	%f88, [%rd28];
	add.f32 	%f89, %f87, %f88;
	add.s64 	%rd29, %rd28, %rd25;
	ld.global.f32 	%f90, [%rd29];
	add.f32 	%f91, %f89, %f90;
	add.s64 	%rd30, %rd29, %rd25;
	ld.global.f32 	%f92, [%rd30];
	add.f32 	%f93, %f91, %f92;
	add.s64 	%rd31, %rd30, %rd25;
	ld.global.f32 	%f94, [%rd31];
	add.f32 	%f95, %f93, %f94;
	add.s64 	%rd32, %rd31, %rd25;
	ld.global.f32 	%f96, [%rd32];
	add.f32 	%f394, %f95, %f96;
	add.s32 	%r161, %r161, 8;
$L__BB0_7:
	setp.eq.s32 	%p6, %r12, 0;
	@%p6 bra 	$L__BB0_13;
	and.b32  	%r15, %r75, 3;
	setp.lt.u32 	%p7, %r12, 4;
	@%p7 bra 	$L__BB0_10;
	mad.lo.s32 	%r79, %r161, %r75, %r1;
	mul.wide.s32 	%rd33, %r79, 4;
	add.s64 	%rd34, %rd2, %rd33;
	ld.global.f32 	%f98, [%rd34];
	add.f32 	%f99, %f394, %f98;
	mul.wide.s32 	%rd35, %r75, 4;
	add.s64 	%rd36, %rd34, %rd35;
	ld.global.f32 	%f100, [%rd36];
	add.f32 	%f101, %f99, %f100;
	add.s64 	%rd37, %rd36, %rd35;
	ld.global.f32 	%f102, [%rd37];
	add.f32 	%f103, %f101, %f102;
	add.s64 	%rd38, %rd37, %rd35;
	ld.global.f32 	%f104, [%rd38];
	add.f32 	%f394, %f103, %f104;
	add.s32 	%r161, %r161, 4;
$L__BB0_10:
	setp.eq.s32 	%p8, %r15, 0;
	@%p8 bra 	$L__BB0_13;
	mad.lo.s32 	%r164, %r161, %r75, %r1;
	neg.s32 	%r163, %r15;
$L__BB0_12:
	.pragma "nounroll";
	mul.wide.s32 	%rd39, %r164, 4;
	add.s64 	%rd40, %rd2, %rd39;
	ld.global.f32 	%f105, [%rd40];
	add.f32 	%f394, %f394, %f105;
	add.s32 	%r164, %r164, %r75;
	add.s32 	%r163, %r163, 1;
	setp.ne.s32 	%p9, %r163, 0;
	@%p9 bra 	$L__BB0_12;
$L__BB0_13:
	cvt.rn.f32.u32 	%f14, %r75;
	div.rn.f32 	%f15, %f394, %f14;
	and.b32  	%r24, %r75, 1;
	setp.eq.s32 	%p10, %r2, 0;
	mov.b32 	%r168, 0;
	@%p10 bra 	$L__BB0_26;
	and.b32  	%r168, %r75, 2147483646;
	neg.s32 	%r167, %r168;
	add.s32 	%r166, %r1, %r75;
	shl.b32 	%r28, %r75, 1;
	mov.u32 	%r165, %r1;
$L__BB0_15:
	mul.wide.u32 	%rd41, %r165, 4;
	add.s64 	%rd42, %rd2, %rd41;
	ld.global.f32 	%f110, [%rd42];
	sub.f32 	%f17, %f110, %f15;
	abs.f32 	%f18, %f17;
	setp.eq.f32 	%p11, %f17, 0f3F800000;
	mov.f32 	%f396, 0f3F800000;
	@%p11 bra 	$L__BB0_20;
	setp.num.f32 	%p12, %f18, %f18;
	@%p12 bra 	$L__BB0_18;
	mov.f32 	%f166, 0f40000000;
	add.rn.f32 	%f396, %f17, %f166;
	bra.uni 	$L__BB0_20;
$L__BB0_18:
	setp.lt.f32 	%p13, %f18, 0f00800000;
	mul.f32 	%f111, %f18, 0f4B800000;
	selp.f32 	%f112, %f111, %f18, %p13;
	mov.b32 	%r81, %f112;
	add.s32 	%r82, %r81, -1060439283;
	and.b32  	%r83, %r82, -8388608;
	sub.s32 	%r84, %r81, %r83;
	mov.b32 	%f113, %r84;
	cvt.rn.f32.s32 	%f114, %r83;
	selp.f32 	%f115, 0fC1C00000, 0f00000000, %p13;
	fma.rn.f32 	%f116, %f114, 0f34000000, %f115;
	add.f32 	%f117, %f113, 0fBF800000;
	add.f32 	%f118, %f113, 0f3F800000;
	rcp.approx.ftz.f32 	%f119, %f118;
	add.f32 	%f120, %f117, %f117;
	mul.f32 	%f121, %f120, %f119;
	mul.f32 	%f122, %f121, %f121;
	neg.f32 	%f123, %f121;
	sub.f32 	%f124, %f117, %f121;
	add.f32 	%f125, %f124, %f124;
	fma.rn.f32 	%f126, %f123, %f117, %f125;
	mul.rn.f32 	%f127, %f119, %f126;
	fma.rn.f32 	%f128, %f122, 0f3A2C32E4, 0f3B52E7DB;
	fma.rn.f32 	%f129, %f128, %f122, 0f3C93BB73;
	fma.rn.f32 	%f130, %f129, %f122, 0f3DF6384F;
	mul.rn.f32 	%f131, %f130, %f122;
	fma.rn.f32 	%f132, %f121, 0f3FB8AA3B, %f116;
	mul.f32 	%f133, %f131, 0f40400000;
	sub.f32 	%f134, %f116, %f132;
	fma.rn.f32 	%f135, %f121, 0f3FB8AA3B, %f134;
	fma.rn.f32 	%f136, %f127, 0f3FB8AA3B, %f135;
	fma.rn.f32 	%f137, %f121, 0f32A55E34, %f136;
	fma.rn.f32 	%f138, %f133, %f127, %f137;
	fma.rn.f32 	%f139, %f131, %f121, %f138;
	add.rn.f32 	%f140, %f132, %f139;
	mov.f32 	%f141, 0f40000000;
	mul.rn.f32 	%f142, %f140, %f141;
	cvt.rni.f32.f32 	%f143, %f142;
	sub.f32 	%f144, %f142, %f143;
	neg.f32 	%f145, %f142;
	fma.rn.f32 	%f146, %f140, 0f40000000, %f145;
	neg.f32 	%f147, %f132;
	add.rn.f32 	%f148, %f140, %f147;
	neg.f32 	%f149, %f148;
	add.rn.f32 	%f150, %f139, %f149;
	fma.rn.f32 	%f151, %f150, 0f40000000, %f146;
	add.f32 	%f152, %f144, %f151;
	setp.gt.f32 	%p14, %f143, 0f00000000;
	selp.b32 	%r85, 0, -2097152000, %p14;
	setp.neu.f32 	%p15, %f17, 0f00000000;
	setp.neu.f32 	%p16, %f18, 0f7F800000;
	setp.lt.f32 	%p17, %f142, 0f00000000;
	selp.f32 	%f153, 0f00000000, 0f7F800000, %p17;
	abs.f32 	%f154, %f142;
	setp.gt.f32 	%p18, %f154, 0f43180000;
	cvt.rzi.s32.f32 	%r86, %f143;
	shl.b32 	%r87, %r86, 23;
	sub.s32 	%r88, %r87, %r85;
	mov.b32 	%f155, %r88;
	add.s32 	%r89, %r85, 2130706432;
	mov.b32 	%f156, %r89;
	fma.rn.f32 	%f157, %f152, 0f391FCB8E, 0f3AAF85ED;
	fma.rn.f32 	%f158, %f157, %f152, 0f3C1D9856;
	fma.rn.f32 	%f159, %f158, %f152, 0f3D6357BB;
	fma.rn.f32 	%f160, %f159, %f152, 0f3E75FDEC;
	fma.rn.f32 	%f161, %f160, %f152, 0f3F317218;
	fma.rn.f32 	%f162, %f161, %f152, 0f3F800000;
	mul.f32 	%f163, %f162, %f156;
	mul.f32 	%f164, %f163, %f155;
	selp.f32 	%f396, %f153, %f164, %p18;
	and.pred  	%p19, %p15, %p16;
	@%p19 bra 	$L__BB0_20;
	add.f32 	%f165, %f17, %f17;
	mov.b32 	%r90, %f165;
	and.b32  	%r91, %r90, 2147483647;
	mov.b32 	%f396, %r91;
$L__BB0_20:
	add.f32 	%f23, %f398, %f396;
	mul.wide.u32 	%rd43, %r166, 4;
	add.s64 	%rd44, %rd2, %rd43;
	ld.global.f32 	%f168, [%rd44];
	sub.f32 	%f24, %f168, %f15;
	abs.f32 	%f25, %f24;
	setp.eq.f32 	%p20, %f24, 0f3F800000;
	mov.f32 	%f397, 0f3F800000;
	@%p20 bra 	$L__BB0_25;
	setp.nan.f32 	%p21, %f25, %f25;
	@%p21 bra 	$L__BB0_24;
	setp.lt.f32 	%p22, %f25, 0f00800000;
	mul.f32 	%f169, %f25, 0f4B800000;
	selp.f32 	%f170, %f169, %f25, %p22;
	mov.b32 	%r92, %f170;
	add.s32 	%r93, %r92, -1060439283;
	and.b32  	%r94, %r93, -8388608;
	sub.s32 	%r95, %r92, %r94;
	mov.b32 	%f171, %r95;
	cvt.rn.f32.s32 	%f172, %r94;
	selp.f32 	%f173, 0fC1C00000, 0f00000000, %p22;
	fma.rn.f32 	%f174, %f172, 0f34000000, %f173;
	add.f32 	%f175, %f171, 0fBF800000;
	add.f32 	%f176, %f171, 0f3F800000;
	rcp.approx.ftz.f32 	%f177, %f176;
	add.f32 	%f178, %f175, %f175;
	mul.f32 	%f179, %f178, %f177;
	mul.f32 	%f180, %f179, %f179;
	neg.f32 	%f181, %f179;
	sub.f32 	%f182, %f175, %f179;
	add.f32 	%f183, %f182, %f182;
	fma.rn.f32 	%f184, %f181, %f175, %f183;
	mul.rn.f32 	%f185, %f177, %f184;
	fma.rn.f32 	%f186, %f180, 0f3A2C32E4, 0f3B52E7DB;
	fma.rn.f32 	%f187, %f186, %f180, 0f3C93BB73;
	fma.rn.f32 	%f188, %f187, %f180, 0f3DF6384F;
	mul.rn.f32 	%f189, %f188, %f180;
	fma.rn.f32 	%f190, %f179, 0f3FB8AA3B, %f174;
	mul.f32 	%f191, %f189, 0f40400000;
	sub.f32 	%f192, %f174, %f190;
	fma.rn.f32 	%f193, %f179, 0f3FB8AA3B, %f192;
	fma.rn.f32 	%f194, %f185, 0f3FB8AA3B, %f193;
	fma.rn.f32 	%f195, %f179, 0f32A55E34, %f194;
	fma.rn.f32 	%f196, %f191, %f185, %f195;
	fma.rn.f32 	%f197, %f189, %f179, %f196;
	add.rn.f32 	%f198, %f190, %f197;
	mov.f32 	%f199, 0f40000000;
	mul.rn.f32 	%f200, %f198, %f199;
	cvt.rni.f32.f32 	%f201, %f200;
	sub.f32 	%f202, %f200, %f201;
	neg.f32 	%f203, %f200;
	fma.rn.f32 	%f204, %f198, 0f40000000, %f203;
	neg.f32 	%f205, %f190;
	add.rn.f32 	%f206, %f198, %f205;
	neg.f32 	%f207, %f206;
	add.rn.f32 	%f208, %f197, %f207;
	fma.rn.f32 	%f209, %f208, 0f40000000, %f204;
	add.f32 	%f210, %f202, %f209;
	setp.gt.f32 	%p23, %f201, 0f00000000;
	selp.b32 	%r96, 0, -2097152000, %p23;
	setp.neu.f32 	%p24, %f24, 0f00000000;
	setp.neu.f32 	%p25, %f25, 0f7F800000;
	setp.lt.f32 	%p26, %f200, 0f00000000;
	selp.f32 	%f211, 0f00000000, 0f7F800000, %p26;
	abs.f32 	%f212, %f200;
	setp.gt.f32 	%p27, %f212, 0f43180000;
	cvt.rzi.s32.f32 	%r97, %f201;
	shl.b32 	%r98, %r97, 23;
	sub.s32 	%r99, %r98, %r96;
	mov.b32 	%f213, %r99;
	add.s32 	%r100, %r96, 2130706432;
	mov.b32 	%f214, %r100;
	fma.rn.f32 	%f215, %f210, 0f391FCB8E, 0f3AAF85ED;
	fma.rn.f32 	%f216, %f215, %f210, 0f3C1D9856;
	fma.rn.f32 	%f217, %f216, %f210, 0f3D6357BB;
	fma.rn.f32 	%f218, %f217, %f210, 0f3E75FDEC;
	fma.rn.f32 	%f219, %f218, %f210, 0f3F317218;
	fma.rn.f32 	%f220, %f219, %f210, 0f3F800000;
	mul.f32 	%f221, %f220, %f214;
	mul.f32 	%f222, %f221, %f213;
	selp.f32 	%f397, %f211, %f222, %p27;
	and.pred  	%p28, %p24, %p25;
	@%p28 bra 	$L__BB0_25;
	add.f32 	%f223, %f24, %f24;
	mov.b32 	%r101, %f223;
	and.b32  	%r102, %r101, 2147483647;
	mov.b32 	%f397, %r102;
	bra.uni 	$L__BB0_25;
$L__BB0_24:
	mov.f32 	%f224, 0f40000000;
	add.rn.f32 	%f397, %f24, %f224;
$L__BB0_25:
	add.f32 	%f398, %f23, %f397;
	add.s32 	%r167, %r167, 2;
	add.s32 	%r166, %r166, %r28;
	add.s32 	%r165, %r165, %r28;
	setp.ne.s32 	%p29, %r167, 0;
	@%p29 bra 	$L__BB0_15;
$L__BB0_26:
	setp.eq.s32 	%p30, %r24, 0;
	@%p30 bra 	$L__BB0_33;
	mad.lo.s32 	%r103, %r168, %r75, %r1;
	mul.wide.u32 	%rd45, %r103, 4;
	add.s64 	%rd46, %rd2, %rd45;
	ld.global.f32 	%f226, [%rd46];
	sub.f32 	%f33, %f226, %f15;
	abs.f32 	%f34, %f33;
	setp.eq.f32 	%p31, %f33, 0f3F800000;
	mov.f32 	%f400, 0f3F800000;
	@%p31 bra 	$L__BB0_32;
	setp.nan.f32 	%p32, %f34, %f34;
	@%p32 bra 	$L__BB0_31;
	setp.lt.f32 	%p33, %f34, 0f00800000;
	mul.f32 	%f227, %f34, 0f4B800000;
	selp.f32 	%f228, %f227, %f34, %p33;
	mov.b32 	%r104, %f228;
	add.s32 	%r105, %r104, -1060439283;
	and.b32  	%r106, %r105, -8388608;
	sub.s32 	%r107, %r104, %r106;
	mov.b32 	%f229, %r107;
	cvt.rn.f32.s32 	%f230, %r106;
	selp.f32 	%f231, 0fC1C00000, 0f00000000, %p33;
	fma.rn.f32 	%f232, %f230, 0f34000000, %f231;
	add.f32 	%f233, %f229, 0fBF800000;
	add.f32 	%f234, %f229, 0f3F800000;
	rcp.approx.ftz.f32 	%f235, %f234;
	add.f32 	%f236, %f233, %f233;
	mul.f32 	%f237, %f236, %f235;
	mul.f32 	%f238, %f237, %f237;
	neg.f32 	%f239, %f237;
	sub.f32 	%f240, %f233, %f237;
	add.f32 	%f241, %f240, %f240;
	fma.rn.f32 	%f242, %f239, %f233, %f241;
	mul.rn.f32 	%f243, %f235, %f242;
	fma.rn.f32 	%f244, %f238, 0f3A2C32E4, 0f3B52E7DB;
	fma.rn.f32 	%f245, %f244, %f238, 0f3C93BB73;
	fma.rn.f32 	%f246, %f245, %f238, 0f3DF6384F;
	mul.rn.f32 	%f247, %f246, %f238;
	fma.rn.f32 	%f248, %f237, 0f3FB8AA3B, %f232;
	mul.f32 	%f249, %f247, 0f40400000;
	sub.f32 	%f250, %f232, %f248;
	fma.rn.f32 	%f251, %f237, 0f3FB8AA3B, %f250;
	fma.rn.f32 	%f252, %f243, 0f3FB8AA3B, %f251;
	fma.rn.f32 	%f253, %f237, 0f32A55E34, %f252;
	fma.rn.f32 	%f254, %f249, %f243, %f253;
	fma.rn.f32 	%f255, %f247, %f237, %f254;
	add.rn.f32 	%f256, %f248, %f255;
	mov.f32 	%f257, 0f40000000;
	mul.rn.f32 	%f258, %f256, %f257;
	cvt.rni.f32.f32 	%f259, %f258;
	sub.f32 	%f260, %f258, %f259;
	neg.f32 	%f261, %f258;
	fma.rn.f32 	%f262, %f256, 0f40000000, %f261;
	neg.f32 	%f263, %f248;
	add.rn.f32 	%f264, %f256, %f263;
	neg.f32 	%f265, %f264;
	add.rn.f32 	%f266, %f255, %f265;
	fma.rn.f32 	%f267, %f266, 0f40000000, %f262;
	add.f32 	%f268, %f260, %f267;
	setp.gt.f32 	%p34, %f259, 0f00000000;
	selp.b32 	%r108, 0, -2097152000, %p34;
	setp.neu.f32 	%p35, %f33, 0f00000000;
	setp.neu.f32 	%p36, %f34, 0f7F800000;
	setp.lt.f32 	%p37, %f258, 0f00000000;
	selp.f32 	%f269, 0f00000000, 0f7F800000, %p37;
	abs.f32 	%f270, %f258;
	setp.gt.f32 	%p38, %f270, 0f43180000;
	cvt.rzi.s32.f32 	%r109, %f259;
	shl.b32 	%r110, %r109, 23;
	sub.s32 	%r111, %r110, %r108;
	mov.b32 	%f271, %r111;
	add.s32 	%r112, %r108, 2130706432;
	mov.b32 	%f272, %r112;
	fma.rn.f32 	%f273, %f268, 0f391FCB8E, 0f3AAF85ED;
	fma.rn.f32 	%f274, %f273, %f268, 0f3C1D9856;
	fma.rn.f32 	%f275, %f274, %f268, 0f3D6357BB;
	fma.rn.f32 	%f276, %f275, %f268, 0f3E75FDEC;
	fma.rn.f32 	%f277, %f276, %f268, 0f3F317218;
	fma.rn.f32 	%f278, %f277, %f268, 0f3F800000;
	mul.f32 	%f279, %f278, %f272;
	mul.f32 	%f280, %f279, %f271;
	selp.f32 	%f400, %f269, %f280, %p38;
	and.pred  	%p39, %p35, %p36;
	@%p39 bra 	$L__BB0_32;
	add.f32 	%f281, %f33, %f33;
	mov.b32 	%r113, %f281;
	and.b32  	%r114, %r113, 2147483647;
	mov.b32 	%f400, %r114;
	bra.uni 	$L__BB0_32;
$L__BB0_31:
	mov.f32 	%f282, 0f40000000;
	add.rn.f32 	%f400, %f33, %f282;
$L__BB0_32:
	add.f32 	%f398, %f398, %f400;
$L__BB0_33:
	div.rn.f32 	%f41, %f398, %f14;
	abs.f32 	%f42, %f41;
	setp.eq.f32 	%p40, %f41, 0f3F800000;
	mov.f32 	%f402, 0f3F800000;
	@%p40 bra 	$L__BB0_40;
	setp.num.f32 	%p41, %f42, %f42;
	@%p41 bra 	$L__BB0_36;
	mov.f32 	%f340, 0f3F000000;
	add.rn.f32 	%f402, %f41, %f340;
	bra.uni 	$L__BB0_40;
$L__BB0_36:
	setp.neu.f32 	%p42, %f41, 0f00000000;
	setp.neu.f32 	%p43, %f42, 0f7F800000;
	and.pred  	%p44, %p42, %p43;
	@%p44 bra 	$L__BB0_38;
	add.f32 	%f339, %f41, %f41;
	mov.b32 	%r124, %f339;
	and.b32  	%r125, %r124, 2147483647;
	mov.b32 	%f402, %r125;
	bra.uni 	$L__BB0_40;
$L__BB0_38:
	setp.lt.f32 	%p45, %f42, 0f00800000;
	mul.f32 	%f284, %f42, 0f4B800000;
	selp.f32 	%f285, %f284, %f42, %p45;
	mov.b32 	%r115, %f285;
	add.s32 	%r116, %r115, -1060439283;
	and.b32  	%r117, %r116, -8388608;
	sub.s32 	%r118, %r115, %r117;
	mov.b32 	%f286, %r118;
	cvt.rn.f32.s32 	%f287, %r117;
	selp.f32 	%f288, 0fC1C00000, 0f00000000, %p45;
	fma.rn.f32 	%f289, %f287, 0f34000000, %f288;
	add.f32 	%f290, %f286, 0fBF800000;
	add.f32 	%f291, %f286, 0f3F800000;
	rcp.approx.ftz.f32 	%f292, %f291;
	add.f32 	%f293, %f290, %f290;
	mul.f32 	%f294, %f293, %f292;
	mul.f32 	%f295, %f294, %f294;
	neg.f32 	%f296, %f294;
	sub.f32 	%f297, %f290, %f294;
	add.f32 	%f298, %f297, %f297;
	fma.rn.f32 	%f299, %f296, %f290, %f298;
	mul.rn.f32 	%f300, %f292, %f299;
	fma.rn.f32 	%f301, %f295, 0f3A2C32E4, 0f3B52E7DB;
	fma.rn.f32 	%f302, %f301, %f295, 0f3C93BB73;
	fma.rn.f32 	%f303, %f302, %f295, 0f3DF6384F;
	mul.rn.f32 	%f304, %f303, %f295;
	fma.rn.f32 	%f305, %f294, 0f3FB8AA3B, %f289;
	mul.f32 	%f306, %f304, 0f40400000;
	sub.f32 	%f307, %f289, %f305;
	fma.rn.f32 	%f308, %f294, 0f3FB8AA3B, %f307;
	fma.rn.f32 	%f309, %f300, 0f3FB8AA3B, %f308;
	fma.rn.f32 	%f310, %f294, 0f32A55E34, %f309;
	fma.rn.f32 	%f311, %f306, %f300, %f310;
	fma.rn.f32 	%f312, %f304, %f294, %f311;
	add.rn.f32 	%f313, %f305, %f312;
	mov.f32 	%f314, 0f3F000000;
	mul.rn.f32 	%f315, %f313, %f314;
	cvt.rni.f32.f32 	%f316, %f315;
	sub.f32 	%f317, %f315, %f316;
	neg.f32 	%f318, %f315;
	fma.rn.f32 	%f319, %f313, 0f3F000000, %f318;
	neg.f32 	%f320, %f305;
	add.rn.f32 	%f321, %f313, %f320;
	neg.f32 	%f322, %f321;
	add.rn.f32 	%f323, %f312, %f322;
	fma.rn.f32 	%f324, %f323, 0f3F000000, %f319;
	add.f32 	%f325, %f317, %f324;
	setp.gt.f32 	%p46, %f316, 0f00000000;
	selp.b32 	%r119, 0, -2097152000, %p46;
	setp.geu.f32 	%p47, %f41, 0f00000000;
	setp.lt.f32 	%p48, %f315, 0f00000000;
	selp.f32 	%f326, 0f00000000, 0f7F800000, %p48;
	abs.f32 	%f327, %f315;
	setp.gt.f32 	%p49, %f327, 0f43180000;
	cvt.rzi.s32.f32 	%r120, %f316;
	shl.b32 	%r121, %r120, 23;
	sub.s32 	%r122, %r121, %r119;
	mov.b32 	%f328, %r122;
	add.s32 	%r123, %r119, 2130706432;
	mov.b32 	%f329, %r123;
	fma.rn.f32 	%f330, %f325, 0f391FCB8E, 0f3AAF85ED;
	fma.rn.f32 	%f331, %f330, %f325, 0f3C1D9856;
	fma.rn.f32 	%f332, %f331, %f325, 0f3D6357BB;
	fma.rn.f32 	%f333, %f332, %f325, 0f3E75FDEC;
	fma.rn.f32 	%f334, %f333, %f325, 0f3F317218;
	fma.rn.f32 	%f335, %f334, %f325, 0f3F800000;
	mul.f32 	%f336, %f335, %f329;
	mul.f32 	%f337, %f336, %f328;
	selp.f32 	%f402, %f326, %f337, %p49;
	@%p47 bra 	$L__BB0_40;
	mov.f32 	%f402, 0f7FFFFFFF;
$L__BB0_40:
	and.b32  	%r36, %r75, 7;
	setp.lt.u32 	%p50, %r2, 7;
	mov.b32 	%r179, 0;
	@%p50 bra 	$L__BB0_67;
	and.b32  	%r179, %r75, 2147483640;
	neg.s32 	%r177, %r179;
	mad.lo.s32 	%r176, %r75, 7, %r1;
	shl.b32 	%r40, %r75, 3;
	mad.lo.s32 	%r175, %r75, 6, %r1;
	mad.lo.s32 	%r174, %r75, 5, %r1;
	shl.b32 	%r127, %r75, 2;
	add.s32 	%r173, %r1, %r127;
	mad.lo.s32 	%r172, %r75, 3, %r1;
	shl.b32 	%r128, %r75, 1;
	add.s32 	%r171, %r1, %r128;
	add.s32 	%r169, %r1, %r75;
	mov.u32 	%r170, %r1;
$L__BB0_42:
	.pragma "nounroll";
	setp.neu.f32 	%p51, %f402, 0f00000000;
	@%p51 bra 	$L__BB0_44;
	mul.wide.u32 	%rd50, %r170, 4;
	add.s64 	%rd51, %rd1, %rd50;
	mov.b32 	%r129, 0;
	st.global.u32 	[%rd51], %r129;
	bra.uni 	$L__BB0_45;
$L__BB0_44:
	mul.wide.u32 	%rd47, %r170, 4;
	add.s64 	%rd48, %rd2, %rd47;
	ld.global.f32 	%f341, [%rd48];
	sub.f32 	%f342, %f341, %f15;
	div.rn.f32 	%f343, %f342, %f402;
	add.s64 	%rd49, %rd1, %rd47;
	st.global.f32 	[%rd49], %f343;
$L__BB0_45:
	setp.eq.f32 	%p52, %f402, 0f00000000;
	@%p52 bra 	$L__BB0_47;
	mul.wide.u32 	%rd52, %r169, 4;
	add.s64 	%rd53, %rd2, %rd52;
	ld.global.f32 	%f344, [%rd53];
	sub.f32 	%f345, %f344, %f15;
	div.rn.f32 	%f346, %f345, %f402;
	add.s64 	%rd54, %rd1, %rd52;
	st.global.f32 	[%rd54], %f346;
	bra.uni 	$L__BB0_48;
$L__BB0_47:
	mul.wide.u32 	%rd55, %r169, 4;
	add.s64 	%rd56, %rd1, %rd55;
	mov.b32 	%r130, 0;
	st.global.u32 	[%rd56], %r130;
$L__BB0_48:
	setp.eq.f32 	%p53, %f402, 0f00000000;
	@%p53 bra 	$L__BB0_50;
	mul.wide.u32 	%rd57, %r171, 4;
	add.s64 	%rd58, %rd2, %rd57;
	ld.global.f32 	%f347, [%rd58];
	sub.f32 	%f348, %f347, %f15;
	div.rn.f32 	%f349, %f348, %f402;
	add.s64 	%rd59, %rd1, %rd57;
	st.global.f32 	[%rd59], %f349;
	bra.uni 	$L__BB0_51;
$L__BB0_50:
	mul.wide.u32 	%rd60, %r171, 4;
	add.s64 	%rd61, %rd1, %rd60;
	mov.b32 	%r131, 0;
	st.global.u32 	[%rd61], %r131;
$L__BB0_51:
	setp.eq.f32 	%p54, %f402, 0f00000000;
	@%p54 bra 	$L__BB0_53;
	mul.wide.u32 	%rd62, %r172, 4;
	add.s64 	%rd63, %rd2, %rd62;
	ld.global.f32 	%f350, [%rd63];
	sub.f32 	%f351, %f350, %f15;
	div.rn.f32 	%f352, %f351, %f402;
	add.s64 	%rd64, %rd1, %rd62;
	st.global.f32 	[%rd64], %f352;
	bra.uni 	$L__BB0_54;
$L__BB0_53:
	mul.wide.u32 	%rd65, %r172, 4;
	add.s64 	%rd66, %rd1, %rd65;
	mov.b32 	%r132, 0;
	st.global.u32 	[%rd66], %r132;
$L__BB0_54:
	setp.eq.f32 	%p55, %f402, 0f00000000;
	@%p55 bra 	$L__BB0_56;
	mul.wide.u32 	%rd67, %r173, 4;
	add.s64 	%rd68, %rd2, %rd67;
	ld.global.f32 	%f353, [%rd68];
	sub.f32 	%f354, %f353, %f15;
	div.rn.f32 	%f355, %f354, %f402;
	add.s64 	%rd69, %rd1, %rd67;
	st.global.f32 	[%rd69], %f355;
	bra.uni 	$L__BB0_57;
$L__BB0_56:
	mul.wide.u32 	%rd70, %r173, 4;
	add.s64 	%rd71, %rd1, %rd70;
	mov.b32 	%r133, 0;
	st.global.u32 	[%rd71], %r133;
$L__BB0_57:
	setp.eq.f32 	%p56, %f402, 0f00000000;
	@%p56 bra 	$L__BB0_59;
	mul.wide.u32 	%rd72, %r174, 4;
	add.s64 	%rd73, %rd2, %rd72;
	ld.global.f32 	%f356, [%rd73];
	sub.f32 	%f357, %f356, %f15;
	div.rn.f32 	%f358, %f357, %f402;
	add.s64 	%rd74, %rd1, %rd72;
	st.global.f32 	[%rd74], %f358;
	bra.uni 	$L__BB0_60;
$L__BB0_59:
	mul.wide.u32 	%rd75, %r174, 4;
	add.s64 	%rd76, %rd1, %rd75;
	mov.b32 	%r134, 0;
	st.global.u32 	[%rd76], %r134;
$L__BB0_60:
	setp.eq.f32 	%p57, %f402, 0f00000000;
	@%p57 bra 	$L__BB0_62;
	mul.wide.u32 	%rd77, %r175, 4;
	add.s64 	%rd78, %rd2, %rd77;
	ld.global.f32 	%f359, [%rd78];
	sub.f32 	%f360, %f359, %f15;
	div.rn.f32 	%f361, %f360, %f402;
	add.s64 	%rd79, %rd1, %rd77;
	st.global.f32 	[%rd79], %f361;
	bra.uni 	$L__BB0_63;
$L__BB0_62:
	mul.wide.u32 	%rd80, %r175, 4;
	add.s64 	%rd81, %rd1, %rd80;
	mov.b32 	%r135, 0;
	st.global.u32 	[%rd81], %r135;
$L__BB0_63:
	setp.eq.f32 	%p58, %f402, 0f00000000;
	@%p58 bra 	$L__BB0_65;
	mul.wide.u32 	%rd82, %r176, 4;
	add.s64 	%rd83, %rd2, %rd82;
	ld.global.f32 	%f362, [%rd83];
	sub.f32 	%f363, %f362, %f15;
	div.rn.f32 	%f364, %f363, %f402;
	add.s64 	%rd84, %rd1, %rd82;
	st.global.f32 	[%rd84], %f364;
	bra.uni 	$L__BB0_66;
$L__BB0_65:
	mul.wide.u32 	%rd85, %r176, 4;
	add.s64 	%rd86, %rd1, %rd85;
	mov.b32 	%r136, 0;
	st.global.u32 	[%rd86], %r136;
$L__BB0_66:
	add.s32 	%r177, %r177, 8;
	add.s32 	%r176, %r176, %r40;
	add.s32 	%r175, %r175, %r40;
	add.s32 	%r174, %r174, %r40;
	add.s32 	%r173, %r173, %r40;
	add.s32 	%r172, %r172, %r40;
	add.s32 	%r171, %r171, %r40;
	add.s32 	%r170, %r170, %r40;
	add.s32 	%r169, %r169, %r40;
	setp.ne.s32 	%p59, %r177, 0;
	@%p59 bra 	$L__BB0_42;
$L__BB0_67:
	setp.eq.s32 	%p60, %r36, 0;
	@%p60 bra 	$L__BB0_95;
	and.b32  	%r66, %r75, 3;
	setp.lt.u32 	%p61, %r36, 4;
	@%p61 bra 	$L__BB0_82;
	setp.eq.f32 	%p62, %f402, 0f00000000;
	@%p62 bra 	$L__BB0_71;
	mad.lo.s32 	%r137, %r179, %r75, %r1;
	mul.wide.u32 	%rd87, %r137, 4;
	add.s64 	%rd88, %rd2, %rd87;
	ld.global.f32 	%f365, [%rd88];
	sub.f32 	%f366, %f365, %f15;
	div.rn.f32 	%f367, %f366, %f402;
	add.s64 	%rd89, %rd1, %rd87;
	st.global.f32 	[%rd89], %f367;
	bra.uni 	$L__BB0_72;
$L__BB0_71:
	mad.lo.s32 	%r138, %r179, %r75, %r1;
	mul.wide.u32 	%rd90, %r138, 4;
	add.s64 	%rd91, %rd1, %rd90;
	mov.b32 	%r139, 0;
	st.global.u32 	[%rd91], %r139;
$L__BB0_72:
	setp.eq.f32 	%p63, %f402, 0f00000000;
	add.s32 	%r67, %r179, 1;
	@%p63 bra 	$L__BB0_74;
	mad.lo.s32 	%r140, %r67, %r75, %r1;
	mul.wide.u32 	%rd92, %r140, 4;
	add.s64 	%rd93, %rd2, %rd92;
	ld.global.f32 	%f368, [%rd93];
	sub.f32 	%f369, %f368, %f15;
	div.rn.f32 	%f370, %f369, %f402;
	add.s64 	%rd94, %rd1, %rd92;
	st.global.f32 	[%rd94], %f370;
	bra.uni 	$L__BB0_75;
$L__BB0_74:
	mad.lo.s32 	%r141, %r67, %r75, %r1;
	mul.wide.u32 	%rd95, %r141, 4;
	add.s64 	%rd96, %rd1, %rd95;
	mov.b32 	%r142, 0;
	st.global.u32 	[%rd96], %r142;
$L__BB0_75:
	setp.eq.f32 	%p64, %f402, 0f00000000;
	add.s32 	%r68, %r179, 2;
	@%p64 bra 	$L__BB0_77;
	mad.lo.s32 	%r143, %r68, %r75, %r1;
	mul.wide.u32 	%rd97, %r143, 4;
	add.s64 	%rd98, %rd2, %rd97;
	ld.global.f32 	%f371, [%rd98];
	sub.f32 	%f372, %f371, %f15;
	div.rn.f32 	%f373, %f372, %f402;
	add.s64 	%rd99, %rd1, %rd97;
	st.global.f32 	[%rd99], %f373;
	bra.uni 	$L__BB0_78;
$L__BB0_77:
	mad.lo.s32 	%r144, %r68, %r75, %r1;
	mul.wide.u32 	%rd100, %r144, 4;
	add.s64 	%rd101, %rd1, %rd100;
	mov.b32 	%r145, 0;
	st.global.u32 	[%rd101], %r145;
$L__BB0_78:
	setp.eq.f32 	%p65, %f402, 0f00000000;
	add.s32 	%r69, %r179, 3;
	@%p65 bra 	$L__BB0_80;
	mad.lo.s32 	%r146, %r69, %r75, %r1;
	mul.wide.u32 	%rd102, %r146, 4;
	add.s64 	%rd103, %rd2, %rd102;
	ld.global.f32 	%f374, [%rd103];
	sub.f32 	%f375, %f374, %f15;
	div.rn.f32 	%f376, %f375, %f402;
	add.s64 	%rd104, %rd1, %rd102;
	st.global.f32 	[%rd104], %f376;
	bra.uni 	$L__BB0_81;
$L__BB0_80:
	mad.lo.s32 	%r147, %r69, %r75, %r1;
	mul.wide.u32 	%rd105, %r147, 4;
	add.s64 	%rd106, %rd1, %rd105;
	mov.b32 	%r148, 0;
	st.global.u32 	[%rd106], %r148;
$L__BB0_81:
	add.s32 	%r179, %r179, 4;
$L__BB0_82:
	setp.eq.s32 	%p66, %r66, 0;
	@%p66 bra 	$L__BB0_95;
	setp.eq.s32 	%p67, %r66, 1;
	@%p67 bra 	$L__BB0_91;
	setp.eq.f32 	%p68, %f402, 0f00000000;
	@%p68 bra 	$L__BB0_86;
	mad.lo.s32 	%r149, %r179, %r75, %r1;
	mul.wide.u32 	%rd107, %r149, 4;
	add.s64 	%rd108, %rd2, %rd107;
	ld.global.f32 	%f377, [%rd108];
	sub.f32 	%f378, %f377, %f15;
	div.rn.f32 	%f379, %f378, %f402;
	add.s64 	%rd109, %rd1, %rd107;
	st.global.f32 	[%rd109], %f379;
	bra.uni 	$L__BB0_87;
$L__BB0_86:
	mad.lo.s32 	%r150, %r179, %r75, %r1;
	mul.wide.u32 	%rd110, %r150, 4;
	add.s64 	%rd111, %rd1, %rd110;
	mov.b32 	%r151, 0;
	st.global.u32 	[%rd111], %r151;
$L__BB0_87:
	setp.eq.f32 	%p69, %f402, 0f00000000;
	add.s32 	%r72, %r179, 1;
	@%p69 bra 	$L__BB0_89;
	mad.lo.s32 	%r152, %r72, %r75, %r1;
	mul.wide.u32 	%rd112, %r152, 4;
	add.s64 	%rd113, %rd2, %rd112;
	ld.global.f32 	%f380, [%rd113];
	sub.f32 	%f381, %f380, %f15;
	div.rn.f32 	%f382, %f381, %f402;
	add.s64 	%rd114, %rd1, %rd112;
	st.global.f32 	[%rd114], %f382;
	bra.uni 	$L__BB0_90;
$L__BB0_89:
	mad.lo.s32 	%r153, %r72, %r75, %r1;
	mul.wide.u32 	%rd115, %r153, 4;
	add.s64 	%rd116, %rd1, %rd115;
	mov.b32 	%r154, 0;
	st.global.u32 	[%rd116], %r154;
$L__BB0_90:
	add.s32 	%r179, %r179, 2;
$L__BB0_91:
	setp.eq.s32 	%p70, %r24, 0;
	@%p70 bra 	$L__BB0_95;
	setp.eq.f32 	%p71, %f402, 0f00000000;
	@%p71 bra 	$L__BB0_94;
	mad.lo.s32 	%r155, %r179, %r75, %r1;
	mul.wide.u32 	%rd117, %r155, 4;
	add.s64 	%rd118, %rd2, %rd117;
	ld.global.f32 	%f383, [%rd118];
	sub.f32 	%f384, %f383, %f15;
	div.rn.f32 	%f385, %f384, %f402;
	add.s64 	%rd119, %rd1, %rd117;
	st.global.f32 	[%rd119], %f385;
	bra.uni 	$L__BB0_95;
$L__BB0_94:
	mad.lo.s32 	%r156, %r179, %r75, %r1;
	mul.wide.u32 	%rd120, %r156, 4;
	add.s64 	%rd121, %rd1, %rd120;
	mov.b32 	%r157, 0;
	st.global.u32 	[%rd121], %r157;
$L__BB0_95:
	ret;

}


// ===== COMPILED SASS (sm_100) =====

	.target	sm_100

	.elftype	@"ET_EXEC"


//--------------------- .note.nv.tkinfo           --------------------------
	.section	.note.nv.tkinfo,"",@"SHT_NOTE"
	.sectionflags	@"SHF_NOTE_NV_TKINFO"
	.tkinfo
        /*0018*/ 	.word	0x00000002
        /*0030*/ 	.string	""
        /*0030*/ 	.string	"ptxas"
        /*0030*/ 	.string	"Cuda compilation tools, release 13.0, V13.0.88"
        /*0030*/ 	.string	"Build cuda_13.0.r13.0/compiler.36424714_0"
        /*0030*/ 	.string	"-arch sm_100 -m 64 "



//--------------------- .note.nv.cuinfo           --------------------------
	.section	.note.nv.cuinfo,"",@"SHT_NOTE"
	.sectionflags	@"SHF_NOTE_NV_CUINFO"
        /*0018*/ 	.short	0x0002
        /*001a*/ 	.short	0x0064
        /*001c*/ 	.short	0x0082
	.zero		2


//--------------------- .nv.info                  --------------------------
	.section	.nv.info,"",@"SHT_CUDA_INFO"
	.align	4


	//----- nvinfo : EIATTR_REGCOUNT
	.align		4
        /*0000*/ 	.byte	0x04, 0x2f
        /*0002*/ 	.short	(.L_1 - .L_0)
	.align		4
.L_0:
        /*0004*/ 	.word	index@(_Z6kernelPfS_i)
        /*0008*/ 	.word	0x00000026


	//----- nvinfo : EIATTR_FRAME_SIZE
	.align		4
.L_1:
        /*000c*/ 	.byte	0x04, 0x11
        /*000e*/ 	.short	(.L_3 - .L_2)
	.align		4
.L_2:
        /*0010*/ 	.word	index@($__internal_0_$__cuda_sm3x_div_rn_noftz_f32_slowpath)
        /*0014*/ 	.word	0x00000000


	//----- nvinfo : EIATTR_FRAME_SIZE
	.align		4
.L_3:
        /*0018*/ 	.byte	0x04, 0x11
        /*001a*/ 	.short	(.L_5 - .L_4)
	.align		4
.L_4:
        /*001c*/ 	.word	index@(_Z6kernelPfS_i)
        /*0020*/ 	.word	0x00000000


	//----- nvinfo : EIATTR_MIN_STACK_SIZE
	.align		4
.L_5:
        /*0024*/ 	.byte	0x04, 0x12
        /*0026*/ 	.short	(.L_7 - .L_6)
	.align		4
.L_6:
        /*0028*/ 	.word	index@(_Z6kernelPfS_i)
        /*002c*/ 	.word	0x00000000
.L_7:


//--------------------- .nv.compat                --------------------------
	.section	.nv.compat,"",@"SHT_CUDA_COMPAT_INFO"
	.align	4
        /*0000*/ 	.byte	0x02, 0x09, 0x00, 0x00, 0x02, 0x02, 0x01, 0x00, 0x02, 0x05, 0x05, 0x00, 0x03, 0x07, 0x01, 0x01
        /*0010*/ 	.byte	0x02, 0x03, 0x00, 0x00, 0x02, 0x06, 0x01, 0x00, 0x04, 0x0b, 0x08, 0x00, 0x01, 0x00, 0x00, 0x00
        /*0020*/ 	.byte	0x00, 0x00, 0x00, 0x00


//--------------------- .nv.info._Z6kernelPfS_i   --------------------------
	.section	.nv.info._Z6kernelPfS_i,"",@"SHT_CUDA_INFO"
	.sectionflags	@""
	.align	4


	//----- nvinfo : EIATTR_CUDA_API_VERSION
	.align		4
        /*0000*/ 	.byte	0x04, 0x37
        /*0002*/ 	.short	(.L_9 - .L_8)
.L_8:
        /*0004*/ 	.word	0x00000082


	//----- nvinfo : EIATTR_KPARAM_INFO
	.align		4
.L_9:
        /*0008*/ 	.byte	0x04, 0x17
        /*000a*/ 	.short	(.L_11 - .L_10)
.L_10:
        /*000c*/ 	.word	0x00000000
        /*0010*/ 	.short	0x0002
        /*0012*/ 	.short	0x0010
        /*0014*/ 	.byte	0x00, 0xf0, 0x11, 0x00


	//----- nvinfo : EIATTR_KPARAM_INFO
	.align		4
.L_11:
        /*0018*/ 	.byte	0x04, 0x17
        /*001a*/ 	.short	(.L_13 - .L_12)
.L_12:
        /*001c*/ 	.word	0x00000000
        /*0020*/ 	.short	0x0001
        /*0022*/ 	.short	0x0008
        /*0024*/ 	.byte	0x00, 0xf5, 0x21, 0x00


	//----- nvinfo : EIATTR_KPARAM_INFO
	.align		4
.L_13:
        /*0028*/ 	.byte	0x04, 0x17
        /*002a*/ 	.short	(.L_15 - .L_14)
.L_14:
        /*002c*/ 	.word	0x00000000
        /*0030*/ 	.short	0x0000
        /*0032*/ 	.short	0x0000
        /*0034*/ 	.byte	0x00, 0xf5, 0x21, 0x00


	//----- nvinfo : EIATTR_SPARSE_MMA_MASK
	.align		4
.L_15:
        /*0038*/ 	.byte	0x03, 0x50
        /*003a*/ 	.short	0x0000


	//----- nvinfo : EIATTR_MAXREG_COUNT
	.align		4
        /*003c*/ 	.byte	0x03, 0x1b
        /*003e*/ 	.short	0x00ff


	//----- nvinfo : EIATTR_MERCURY_ISA_VERSION
	.align		4
        /*0040*/ 	.byte	0x03, 0x5f
        /*0042*/ 	.short	0x0101


	//----- nvinfo : EIATTR_VRC_CTA_INIT_COUNT
	.align		4
        /*0044*/ 	.byte	0x02, 0x4a
	.zero		1
	.zero		1


	//----- nvinfo : EIATTR_EXIT_INSTR_OFFSETS
	.align		4
        /*0048*/ 	.byte	0x04, 0x1c
        /*004a*/ 	.short	(.L_17 - .L_16)


	//   ....[0]....
.L_16:
        /*004c*/ 	.word	0x00000040


	//   ....[1]....
        /*0050*/ 	.word	0x00002d40


	//   ....[2]....
        /*0054*/ 	.word	0x00003600


	//   ....[3]....
        /*0058*/ 	.word	0x00003a90


	//   ....[4]....
        /*005c*/ 	.word	0x00003c20


	//   ....[5]....
        /*0060*/ 	.word	0x00003c80


	//----- nvinfo : EIATTR_CRS_STACK_SIZE
	.align		4
.L_17:
        /*0064*/ 	.byte	0x04, 0x1e
        /*0066*/ 	.short	(.L_19 - .L_18)
.L_18:
        /*0068*/ 	.word	0x00000000


	//----- nvinfo : EIATTR_CBANK_PARAM_SIZE
	.align		4
.L_19:
        /*006c*/ 	.byte	0x03, 0x19
        /*006e*/ 	.short	0x0014


	//----- nvinfo : EIATTR_PARAM_CBANK
	.align		4
        /*0070*/ 	.byte	0x04, 0x0a
        /*0072*/ 	.short	(.L_21 - .L_20)
	.align		4
.L_20:
        /*0074*/ 	.word	index@(.nv.constant0._Z6kernelPfS_i)
        /*0078*/ 	.short	0x0380
        /*007a*/ 	.short	0x0014


	//----- nvinfo : EIATTR_SW_WAR
	.align		4
.L_21:
        /*007c*/ 	.byte	0x04, 0x36
        /*007e*/ 	.short	(.L_23 - .L_22)
.L_22:
        /*0080*/ 	.word	0x00000008
.L_23:


//--------------------- .nv.callgraph             --------------------------
	.section	.nv.callgraph,"",@"SHT_CUDA_CALLGRAPH"
	.align	4
	.sectionentsize	8
	.align		4
        /*0000*/ 	.word	0x00000000
	.align		4
        /*0004*/ 	.word	0xffffffff
	.align		4
        /*0008*/ 	.word	0x00000000
	.align		4
        /*000c*/ 	.word	0xfffffffe
	.align		4
        /*0010*/ 	.word	0x00000000
	.align		4
        /*0014*/ 	.word	0xfffffffd
	.align		4
        /*0018*/ 	.word	0x00000000
	.align		4
        /*001c*/ 	.word	0xfffffffc


//--------------------- .text._Z6kernelPfS_i      --------------------------
	.section	.text._Z6kernelPfS_i,"ax",@progbits
	.align	128
        .global         _Z6kernelPfS_i
        .type           _Z6kernelPfS_i,@function
        .size           _Z6kernelPfS_i,(.L_x_111 - _Z6kernelPfS_i)
        .other          _Z6kernelPfS_i,@"STO_CUDA_ENTRY STV_DEFAULT"
_Z6kernelPfS_i:
.text._Z6kernelPfS_i:
[----:B------:R-:W-:Y:S08]  /*0000*/  LDC R1, c[0x0][0x37c] ;  /* 0x0000df00ff017b82 */ /* 0x000ff00000000800 */
[----:B------:R-:W0:Y:S08]  /*0010*/  S2UR UR4, SR_CTAID.X ;  /* 0x00000000000479c3 */ /* 0x000e300000002500 */
[----:B------:R-:W0:Y:S02]  /*0020*/  LDC R7, c[0x0][0x390] ;  /* 0x0000e400ff077b82 */ /* 0x000e240000000800 */
[----:B0-----:R-:W-:-:S13]  /*0030*/  ISETP.LE.AND P0, PT, R7, UR4, PT ;  /* 0x0000000407007c0c */ /* 0x001fda000bf03270 */
[----:B------:R-:W-:Y:S05]  /*0040*/  @P0 EXIT ;  /* 0x000000000000094d */ /* 0x000fea0003800000 */
[----:B------:R-:W0:Y:S01]  /*0050*/  S2R R0, SR_TID.X ;  /* 0x0000000000007919 */ /* 0x000e220000002100 */
[C---:B------:R-:W-:Y:S01]  /*0060*/  IADD3 R6, PT, PT, R7.reuse, -0x1, RZ ;  /* 0xffffffff07067810 */ /* 0x040fe20007ffe0ff */
[----:B------:R-:W1:Y:S01]  /*0070*/  LDCU.64 UR4, c[0x0][0x358] ;  /* 0x00006b00ff0477ac */ /* 0x000e620008000a00 */
[----:B------:R-:W-:Y:S01]  /*0080*/  LOP3.LUT R31, R7, 0xf, RZ, 0xc0, !PT ;  /* 0x0000000f071f7812 */ /* 0x000fe200078ec0ff */
[----:B------:R-:W-:Y:S01]  /*0090*/  HFMA2 R18, -RZ, RZ, 0, 0 ;  /* 0x00000000ff127431 */ /* 0x000fe200000001ff */
[----:B------:R-:W-:Y:S02]  /*00a0*/  ISETP.GE.U32.AND P0, PT, R6, 0xf, PT ;  /* 0x0000000f0600780c */ /* 0x000fe40003f06070 */
[----:B------:R-:W-:-:S11]  /*00b0*/  ISETP.NE.AND P1, PT, R31, RZ, PT ;  /* 0x000000ff1f00720c */ /* 0x000fd60003f25270 */
[----:B------:R-:W-:Y:S05]  /*00c0*/  @!P0 BRA `(.L_x_0) ;  /* 0x0000000000e08947 */ /* 0x000fea0003800000 */
[----:B------:R-:W-:Y:S02]  /*00d0*/  LOP3.LUT R18, R7, 0xfffffff0, RZ, 0xc0, !PT ;  /* 0xfffffff007127812 */ /* 0x000fe400078ec0ff */
[----:B0-----:R-:W-:Y:S02]  /*00e0*/  MOV R22, R0 ;  /* 0x0000000000167202 */ /* 0x001fe40000000f00 */
[----:B------:R-:W-:-:S07]  /*00f0*/  IADD3 R32, PT, PT, -R18, RZ, RZ ;  /* 0x000000ff12207210 */ /* 0x000fce0007ffe1ff */
.L_x_1:
[----:B------:R-:W0:Y:S02]  /*0100*/  LDC.64 R10, c[0x0][0x380] ;  /* 0x0000e000ff0a7b82 */ /* 0x000e240000000a00 */
[----:B0-----:R-:W-:-:S05]  /*0110*/  IMAD.WIDE R10, R22, 0x4, R10 ;  /* 0x00000004160a7825 */ /* 0x001fca00078e020a */
[----:B-1----:R0:W2:Y:S01]  /*0120*/  LDG.E R19, desc[UR4][R10.64] ;  /* 0x000000040a137981 */ /* 0x0020a2000c1e1900 */
[----:B------:R-:W-:-:S05]  /*0130*/  IMAD.WIDE R12, R7, 0x4, R10 ;  /* 0x00000004070c7825 */ /* 0x000fca00078e020a */
[----:B------:R1:W3:Y:S01]  /*0140*/  LDG.E R21, desc[UR4][R12.64] ;  /* 0x000000040c157981 */ /* 0x0002e2000c1e1900 */
[----:B------:R-:W-:-:S05]  /*0150*/  IMAD.WIDE R34, R7, 0x4, R12 ;  /* 0x0000000407227825 */ /* 0x000fca00078e020c */
[----:B------:R-:W4:Y:S01]  /*0160*/  LDG.E R23, desc[UR4][R34.64] ;  /* 0x0000000422177981 */ /* 0x000f22000c1e1900 */
[----:B------:R-:W-:-:S05]  /*0170*/  IMAD.WIDE R16, R7, 0x4, R34 ;  /* 0x0000000407107825 */ /* 0x000fca00078e0222 */
[----:B------:R5:W4:Y:S01]  /*0180*/  LDG.E R24, desc[UR4][R16.64] ;  /* 0x0000000410187981 */ /* 0x000b22000c1e1900 */
[----:B------:R-:W-:-:S05]  /*0190*/  IMAD.WIDE R26, R7, 0x4, R16 ;  /* 0x00000004071a7825 */ /* 0x000fca00078e0210 */
[----:B------:R5:W4:Y:S01]  /*01a0*/  LDG.E R25, desc[UR4][R26.64] ;  /* 0x000000041a197981 */ /* 0x000b22000c1e1900 */
[----:B------:R-:W-:-:S04]  /*01b0*/  IMAD.WIDE R28, R7, 0x4, R26 ;  /* 0x00000004071c7825 */ /* 0x000fc800078e021a */
[C---:B------:R-:W-:Y:S02]  /*01c0*/  IMAD.WIDE R14, R7.reuse, 0x4, R28 ;  /* 0x00000004070e7825 */ /* 0x040fe400078e021c */
[----:B------:R-:W4:Y:S02]  /*01d0*/  LDG.E R28, desc[UR4][R28.64] ;  /* 0x000000041c1c7981 */ /* 0x000f24000c1e1900 */
[C---:B------:R-:W-:Y:S02]  /*01e0*/  IMAD.WIDE R8, R7.reuse, 0x4, R14 ;  /* 0x0000000407087825 */ /* 0x040fe400078e020e */
[----:B------:R5:W4:Y:S04]  /*01f0*/  LDG.E R30, desc[UR4][R14.64] ;  /* 0x000000040e1e7981 */ /* 0x000b28000c1e1900 */
[----:B------:R5:W4:Y:S01]  /*0200*/  LDG.E R33, desc[UR4][R8.64] ;  /* 0x0000000408217981 */ /* 0x000b22000c1e1900 */
[----:B------:R-:W-:-:S04]  /*0210*/  IMAD.WIDE R2, R7, 0x4, R8 ;  /* 0x0000000407027825 */ /* 0x000fc800078e0208 */
[C---:B------:R-:W-:Y:S02]  /*0220*/  IMAD.WIDE R4, R7.reuse, 0x4, R2 ;  /* 0x0000000407047825 */ /* 0x040fe400078e0202 */
[----:B------:R-:W4:Y:S02]  /*0230*/  LDG.E R2, desc[UR4][R2.64] ;  /* 0x0000000402027981 */ /* 0x000f24000c1e1900 */
[C---:B0-----:R-:W-:Y:S02]  /*0240*/  IMAD.WIDE R10, R7.reuse, 0x4, R4 ;  /* 0x00000004070a7825 */ /* 0x041fe400078e0204 */
[----:B------:R-:W4:Y:S02]  /*0250*/  LDG.E R4, desc[UR4][R4.64] ;  /* 0x0000000404047981 */ /* 0x000f24000c1e1900 */
[C---:B-1----:R-:W-:Y:S02]  /*0260*/  IMAD.WIDE R12, R7.reuse, 0x4, R10 ;  /* 0x00000004070c7825 */ /* 0x042fe400078e020a */
[----:B------:R-:W4:Y:S02]  /*0270*/  LDG.E R10, desc[UR4][R10.64] ;  /* 0x000000040a0a7981 */ /* 0x000f24000c1e1900 */
[----:B-----5:R-:W-:-:S02]  /*0280*/  IMAD.WIDE R16, R7, 0x4, R12 ;  /* 0x0000000407107825 */ /* 0x020fc400078e020c */
[----:B------:R-:W5:Y:S02]  /*0290*/  LDG.E R12, desc[UR4][R12.64] ;  /* 0x000000040c0c7981 */ /* 0x000f64000c1e1900 */
[C---:B------:R-:W-:Y:S02]  /*02a0*/  IMAD.WIDE R26, R7.reuse, 0x4, R16 ;  /* 0x00000004071a7825 */ /* 0x040fe400078e0210 */
[----:B------:R-:W5:Y:S02]  /*02b0*/  LDG.E R16, desc[UR4][R16.64] ;  /* 0x0000000410107981 */ /* 0x000f64000c1e1900 */
[C---:B------:R-:W-:Y:S02]  /*02c0*/  IMAD.WIDE R14, R7.reuse, 0x4, R26 ;  /* 0x00000004070e7825 */ /* 0x040fe400078e021a */
[----:B------:R-:W5:Y:S02]  /*02d0*/  LDG.E R26, desc[UR4][R26.64] ;  /* 0x000000041a1a7981 */ /* 0x000f64000c1e1900 */
[----:B------:R-:W-:-:S02]  /*02e0*/  IMAD.WIDE R8, R7, 0x4, R14 ;  /* 0x0000000407087825 */ /* 0x000fc400078e020e */
[----:B------:R-:W5:Y:S04]  /*02f0*/  LDG.E R29, desc[UR4][R14.64] ;  /* 0x000000040e1d7981 */ /* 0x000f68000c1e1900 */
[----:B------:R-:W5:Y:S01]  /*0300*/  LDG.E R8, desc[UR4][R8.64] ;  /* 0x0000000408087981 */ /* 0x000f62000c1e1900 */
[----:B------:R-:W-:-:S04]  /*0310*/  IADD3 R32, PT, PT, R32, 0x10, RZ ;  /* 0x0000001020207810 */ /* 0x000fc80007ffe0ff */
[----:B------:R-:W-:Y:S02]  /*0320*/  ISETP.NE.AND P0, PT, R32, RZ, PT ;  /* 0x000000ff2000720c */ /* 0x000fe40003f05270 */
[----:B------:R-:W-:Y:S01]  /*0330*/  LEA R22, R7, R22, 0x4 ;  /* 0x0000001607167211 */ /* 0x000fe200078e20ff */
[----:B--2---:R-:W-:-:S04]  /*0340*/  FADD R20, R19, R20 ;  /* 0x0000001413147221 */ /* 0x004fc80000000000 */
[----:B---3--:R-:W-:-:S04]  /*0350*/  FADD R20, R20, R21 ;  /* 0x0000001514147221 */ /* 0x008fc80000000000 */
[----:B----4-:R-:W-:-:S04]  /*0360*/  FADD R23, R20, R23 ;  /* 0x0000001714177221 */ /* 0x010fc80000000000 */
[----:B------:R-:W-:-:S04]  /*0370*/  FADD R24, R23, R24 ;  /* 0x0000001817187221 */ /* 0x000fc80000000000 */
[----:B------:R-:W-:-:S04]  /*0380*/  FADD R25, R24, R25 ;  /* 0x0000001918197221 */ /* 0x000fc80000000000 */
[----:B------:R-:W-:-:S04]  /*0390*/  FADD R25, R25, R28 ;  /* 0x0000001c19197221 */ /* 0x000fc80000000000 */
[----:B------:R-:W-:-:S04]  /*03a0*/  FADD R30, R25, R30 ;  /* 0x0000001e191e7221 */ /* 0x000fc80000000000 */
[----:B------:R-:W-:-:S04]  /*03b0*/  FADD R33, R30, R33 ;  /* 0x000000211e217221 */ /* 0x000fc80000000000 */
[----:B------:R-:W-:-:S04]  /*03c0*/  FADD R33, R33, R2 ;  /* 0x0000000221217221 */ /* 0x000fc80000000000 */
[----:B------:R-:W-:-:S04]  /*03d0*/  FADD R33, R33, R4 ;  /* 0x0000000421217221 */ /* 0x000fc80000000000 */
[----:B------:R-:W-:-:S04]  /*03e0*/  FADD R33, R33, R10 ;  /* 0x0000000a21217221 */ /* 0x000fc80000000000 */
[----:B-----5:R-:W-:-:S04]  /*03f0*/  FADD R33, R33, R12 ;  /* 0x0000000c21217221 */ /* 0x020fc80000000000 */
[----:B------:R-:W-:-:S04]  /*0400*/  FADD R33, R33, R16 ;  /* 0x0000001021217221 */ /* 0x000fc80000000000 */
[----:B------:R-:W-:-:S04]  /*0410*/  FADD R26, R33, R26 ;  /* 0x0000001a211a7221 */ /* 0x000fc80000000000 */
[----:B------:R-:W-:-:S04]  /*0420*/  FADD R29, R26, R29 ;  /* 0x0000001d1a1d7221 */ /* 0x000fc80000000000 */
[----:B------:R-:W-:Y:S01]  /*0430*/  FADD R20, R29, R8 ;  /* 0x000000081d147221 */ /* 0x000fe20000000000 */
[----:B------:R-:W-:Y:S06]  /*0440*/  @P0 BRA `(.L_x_1) ;  /* 0xfffffffc002c0947 */ /* 0x000fec000383ffff */
.L_x_0:
[----:B------:R-:W-:Y:S05]  /*0450*/  @!P1 BRA `(.L_x_2) ;  /* 0x0000000000f89947 */ /* 0x000fea0003800000 */
[----:B------:R-:W-:Y:S02]  /*0460*/  ISETP.GE.U32.AND P0, PT, R31, 0x8, PT ;  /* 0x000000081f00780c */ /* 0x000fe40003f06070 */
[----:B------:R-:W-:-:S04]  /*0470*/  LOP3.LUT R19, R7, 0x7, RZ, 0xc0, !PT ;  /* 0x0000000707137812 */ /* 0x000fc800078ec0ff */
[----:B------:R-:W-:-:S07]  /*0480*/  ISETP.NE.AND P1, PT, R19, RZ, PT ;  /* 0x000000ff1300720c */ /* 0x000fce0003f25270 */
[----:B------:R-:W-:Y:S06]  /*0490*/  @!P0 BRA `(.L_x_3) ;  /* 0x00000000006c8947 */ /* 0x000fec0003800000 */
[----:B------:R-:W2:Y:S01]  /*04a0*/  LDC.64 R2, c[0x0][0x380] ;  /* 0x0000e000ff027b82 */ /* 0x000ea20000000a00 */
[----:B0-----:R-:W-:-:S04]  /*04b0*/  IMAD R5, R18, R7, R0 ;  /* 0x0000000712057224 */ /* 0x001fc800078e0200 */
[----:B--2---:R-:W-:-:S04]  /*04c0*/  IMAD.WIDE R2, R5, 0x4, R2 ;  /* 0x0000000405027825 */ /* 0x004fc800078e0202 */
[C---:B------:R-:W-:Y:S02]  /*04d0*/  IMAD.WIDE R4, R7.reuse, 0x4, R2 ;  /* 0x0000000407047825 */ /* 0x040fe400078e0202 */
[----:B-1----:R-:W2:Y:S02]  /*04e0*/  LDG.E R3, desc[UR4][R2.64] ;  /* 0x0000000402037981 */ /* 0x002ea4000c1e1900 */
[C---:B------:R-:W-:Y:S02]  /*04f0*/  IMAD.WIDE R8, R7.reuse, 0x4, R4 ;  /* 0x0000000407087825 */ /* 0x040fe400078e0204 */
[----:B------:R-:W3:Y:S02]  /*0500*/  LDG.E R4, desc[UR4][R4.64] ;  /* 0x0000000404047981 */ /* 0x000ee4000c1e1900 */
[C---:B------:R-:W-:Y:S02]  /*0510*/  IMAD.WIDE R10, R7.reuse, 0x4, R8 ;  /* 0x00000004070a7825 */ /* 0x040fe400078e0208 */
[----:B------:R-:W4:Y:S02]  /*0520*/  LDG.E R8, desc[UR4][R8.64] ;  /* 0x0000000408087981 */ /* 0x000f24000c1e1900 */
[----:B------:R-:W-:-:S02]  /*0530*/  IMAD.WIDE R12, R7, 0x4, R10 ;  /* 0x00000004070c7825 */ /* 0x000fc400078e020a */
        /* <DEDUP_REMOVED lines=8> */
[----:B------:R-:W-:Y:S01]  /*05c0*/  IADD3 R18, PT, PT, R18, 0x8, RZ ;  /* 0x0000000812127810 */ /* 0x000fe20007ffe0ff */
[----:B--2---:R-:W-:-:S04]  /*05d0*/  FADD R3, R20, R3 ;  /* 0x0000000314037221 */ /* 0x004fc80000000000 */
[----:B---3--:R-:W-:-:S04]  /*05e0*/  FADD R3, R3, R4 ;  /* 0x0000000403037221 */ /* 0x008fc80000000000 */
[----:B----4-:R-:W-:-:S04]  /*05f0*/  FADD R3, R3, R8 ;  /* 0x0000000803037221 */ /* 0x010fc80000000000 */
[----:B-----5:R-:W-:-:S04]  /*0600*/  FADD R3, R3, R10 ;  /* 0x0000000a03037221 */ /* 0x020fc80000000000 */
[----:B------:R-:W-:-:S04]  /*0610*/  FADD R3, R3, R12 ;  /* 0x0000000c03037221 */ /* 0x000fc80000000000 */
[----:B------:R-:W-:-:S04]  /*0620*/  FADD R3, R3, R14 ;  /* 0x0000000e03037221 */ /* 0x000fc80000000000 */
[----:B------:R-:W-:-:S04]  /*0630*/  FADD R3, R3, R16 ;  /* 0x0000001003037221 */ /* 0x000fc80000000000 */
[----:B------:R-:W-:-:S07]  /*0640*/  FADD R20, R3, R22 ;  /* 0x0000001603147221 */ /* 0x000fce0000000000 */
.L_x_3:
        /* <DEDUP_REMOVED lines=12> */
[----:B------:R-:W-:Y:S02]  /*0710*/  IMAD.WIDE R10, R7, 0x4, R8 ;  /* 0x00000004070a7825 */ /* 0x000fe400078e0208 */
[----:B------:R-:W4:Y:S04]  /*0720*/  LDG.E R9, desc[UR4][R8.64] ;  /* 0x0000000408097981 */ /* 0x000f28000c1e1900 */
[----:B------:R-:W5:Y:S01]  /*0730*/  LDG.E R11, desc[UR4][R10.64] ;  /* 0x000000040a0b7981 */ /* 0x000f62000c1e1900 */
[----:B------:R-:W-:Y:S01]  /*0740*/  IADD3 R18, PT, PT, R18, 0x4, RZ ;  /* 0x0000000412127810 */ /* 0x000fe20007ffe0ff */
[----:B--2---:R-:W-:-:S04]  /*0750*/  FADD R20, R20, R3 ;  /* 0x0000000314147221 */ /* 0x004fc80000000000 */
[----:B---3--:R-:W-:-:S04]  /*0760*/  FADD R20, R20, R5 ;  /* 0x0000000514147221 */ /* 0x008fc80000000000 */
[----:B----4-:R-:W-:-:S04]  /*0770*/  FADD R20, R20, R9 ;  /* 0x0000000914147221 */ /* 0x010fc80000000000 */
[----:B-----5:R-:W-:-:S07]  /*0780*/  FADD R20, R20, R11 ;  /* 0x0000000b14147221 */ /* 0x020fce0000000000 */
.L_x_4:
[----:B------:R-:W-:Y:S05]  /*0790*/  @!P1 BRA `(.L_x_2) ;  /* 0x0000000000289947 */ /* 0x000fea0003800000 */
[----:B------:R-:W2:Y:S01]  /*07a0*/  LDC.64 R4, c[0x0][0x380] ;  /* 0x0000e000ff047b82 */ /* 0x000ea20000000a00 */
[----:B0-----:R-:W-:Y:S01]  /*07b0*/  IMAD R18, R18, R7, R0 ;  /* 0x0000000712127224 */ /* 0x001fe200078e0200 */
[----:B------:R-:W-:-:S07]  /*07c0*/  IADD3 R12, PT, PT, -R12, RZ, RZ ;  /* 0x000000ff0c0c7210 */ /* 0x000fce0007ffe1ff */
.L_x_5:
[----:B--2---:R-:W-:-:S06]  /*07d0*/  IMAD.WIDE R2, R18, 0x4, R4 ;  /* 0x0000000412027825 */ /* 0x004fcc00078e0204 */
[----:B-1----:R-:W2:Y:S01]  /*07e0*/  LDG.E R3, desc[UR4][R2.64] ;  /* 0x0000000402037981 */ /* 0x002ea2000c1e1900 */
[----:B------:R-:W-:Y:S02]  /*07f0*/  IADD3 R12, PT, PT, R12, 0x1, RZ ;  /* 0x000000010c0c7810 */ /* 0x000fe40007ffe0ff */
[----:B------:R-:W-:Y:S02]  /*0800*/  IADD3 R18, PT, PT, R18, R7, RZ ;  /* 0x0000000712127210 */ /* 0x000fe40007ffe0ff */
[----:B------:R-:W-:Y:S01]  /*0810*/  ISETP.NE.AND P0, PT, R12, RZ, PT ;  /* 0x000000ff0c00720c */ /* 0x000fe20003f05270 */
[----:B--2---:R-:W-:-:S12]  /*0820*/  FADD R20, R3, R20 ;  /* 0x0000001403147221 */ /* 0x004fd80000000000 */
[----:B------:R-:W-:Y:S05]  /*0830*/  @P0 BRA `(.L_x_5) ;  /* 0xfffffffc00e40947 */ /* 0x000fea000383ffff */
.L_x_2:
[----:B------:R-:W-:Y:S01]  /*0840*/  I2FP.F32.U32 R5, R7 ;  /* 0x0000000700057245 */ /* 0x000fe20000201000 */
[----:B------:R-:W-:Y:S03]  /*0850*/  BSSY.RECONVERGENT B2, `(.L_x_6) ;  /* 0x000000d000027945 */ /* 0x000fe60003800200 */
[----:B------:R-:W2:Y:S08]  /*0860*/  MUFU.RCP R2, R5 ;  /* 0x0000000500027308 */ /* 0x000eb00000001000 */
[----:B------:R-:W3:Y:S01]  /*0870*/  FCHK P0, R20, R5 ;  /* 0x0000000514007302 */ /* 0x000ee20000000000 */
[----:B--2---:R-:W-:-:S04]  /*0880*/  FFMA R3, -R5, R2, 1 ;  /* 0x3f80000005037423 */ /* 0x004fc80000000102 */
[----:B------:R-:W-:-:S04]  /*0890*/  FFMA R2, R2, R3, R2 ;  /* 0x0000000302027223 */ /* 0x000fc80000000002 */
[----:B------:R-:W-:-:S04]  /*08a0*/  FFMA R3, R2, R20, RZ ;  /* 0x0000001402037223 */ /* 0x000fc800000000ff */
[----:B------:R-:W-:-:S04]  /*08b0*/  FFMA R4, -R5, R3, R20 ;  /* 0x0000000305047223 */ /* 0x000fc80000000114 */
[----:B------:R-:W-:Y:S01]  /*08c0*/  FFMA R2, R2, R4, R3 ;  /* 0x0000000402027223 */ /* 0x000fe20000000003 */
[----:B---3--:R-:W-:Y:S06]  /*08d0*/  @!P0 BRA `(.L_x_7) ;  /* 0x0000000000108947 */ /* 0x008fec0003800000 */
[----:B------:R-:W-:Y:S02]  /*08e0*/  MOV R4, R5 ;  /* 0x0000000500047202 */ /* 0x000fe40000000f00 */
[----:B------:R-:W-:-:S07]  /*08f0*/  MOV R22, 0x910 ;  /* 0x0000091000167802 */ /* 0x000fce0000000f00 */
[----:B01----:R-:W-:Y:S05]  /*0900*/  CALL.REL.NOINC `($__internal_0_$__cuda_sm3x_div_rn_noftz_f32_slowpath) ;  /* 0x0000003000e07944 */ /* 0x003fea0003c00000 */
[----:B------:R-:W-:-:S07]  /*0910*/  MOV R2, R25 ;  /* 0x0000001900027202 */ /* 0x000fce0000000f00 */
.L_x_7:
[----:B-1----:R-:W-:Y:S05]  /*0920*/  BSYNC.RECONVERGENT B2 ;  /* 0x0000000000027941 */ /* 0x002fea0003800200 */
.L_x_6:
[----:B------:R-:W1:Y:S01]  /*0930*/  LDCU UR6, c[0x0][0x390] ;  /* 0x00007200ff0677ac */ /* 0x000e620008000800 */
[----:B------:R-:W-:Y:S01]  /*0940*/  ISETP.NE.AND P0, PT, R6, RZ, PT ;  /* 0x000000ff0600720c */ /* 0x000fe20003f05270 */
[----:B------:R-:W-:Y:S01]  /*0950*/  HFMA2 R7, -RZ, RZ, 0, 0 ;  /* 0x00000000ff077431 */ /* 0x000fe200000001ff */
[----:B-1----:R-:W-:-:S04]  /*0960*/  MOV R14, UR6 ;  /* 0x00000006000e7c02 */ /* 0x002fc80008000f00 */
[----:B------:R-:W-:-:S07]  /*0970*/  LOP3.LUT R3, R14, 0x1, RZ, 0xc0, !PT ;  /* 0x000000010e037812 */ /* 0x000fce00078ec0ff */
[----:B------:R-:W-:Y:S05]  /*0980*/  @!P0 BRA `(.L_x_8) ;  /* 0x0000000800888947 */ /* 0x000fea0003800000 */
[----:B------:R-:W1:Y:S01]  /*0990*/  LDC R4, c[0x0][0x390] ;  /* 0x0000e400ff047b82 */ /* 0x000e620000000800 */
[----:B------:R-:W-:Y:S02]  /*09a0*/  LOP3.LUT R7, R14, 0x7ffffffe, RZ, 0xc0, !PT ;  /* 0x7ffffffe0e077812 */ /* 0x000fe400078ec0ff */
[----:B0-----:R-:W-:Y:S02]  /*09b0*/  IADD3 R9, PT, PT, R0, R14, RZ ;  /* 0x0000000e00097210 */ /* 0x001fe40007ffe0ff */
[----:B------:R-:W-:Y:S02]  /*09c0*/  MOV R13, R0 ;  /* 0x00000000000d7202 */ /* 0x000fe40000000f00 */
[----:B------:R-:W-:Y:S01]  /*09d0*/  IADD3 R12, PT, PT, -R7, RZ, RZ ;  /* 0x000000ff070c7210 */ /* 0x000fe20007ffe1ff */
[----:B------:R-:W0:Y:S06]  /*09e0*/  LDC.64 R10, c[0x0][0x380] ;  /* 0x0000e000ff0a7b82 */ /* 0x000e2c0000000a00 */
.L_x_14:
[----:B0-----:R-:W-:-:S04]  /*09f0*/  IMAD.WIDE.U32 R16, R13, 0x4, R10 ;  /* 0x000000040d107825 */ /* 0x001fc800078e000a */
[----:B------:R-:W-:Y:S01]  /*0a00*/  IMAD.WIDE.U32 R18, R9, 0x4, R10 ;  /* 0x0000000409127825 */ /* 0x000fe200078e000a */
[----:B------:R-:W2:Y:S05]  /*0a10*/  LDG.E R15, desc[UR4][R16.64] ;  /* 0x00000004100f7981 */ /* 0x000eaa000c1e1900 */
[----:B------:R-:W3:Y:S01]  /*0a20*/  LDG.E R19, desc[UR4][R18.64] ;  /* 0x0000000412137981 */ /* 0x000ee2000c1e1900 */
[----:B------:R-:W-:Y:S01]  /*0a30*/  IADD3 R12, PT, PT, R12, 0x2, RZ ;  /* 0x000000020c0c7810 */ /* 0x000fe20007ffe0ff */
[----:B------:R-:W-:Y:S01]  /*0a40*/  BSSY.RECONVERGENT B0, `(.L_x_9) ;  /* 0x0000049000007945 */ /* 0x000fe20003800200 */
[----:B------:R-:W-:Y:S02]  /*0a50*/  MOV R21, 0x3f800000 ;  /* 0x3f80000000157802 */ /* 0x000fe40000000f00 */
[----:B------:R-:W-:Y:S01]  /*0a60*/  ISETP.NE.AND P1, PT, R12, RZ, PT ;  /* 0x000000ff0c00720c */ /* 0x000fe20003f25270 */
[----:B--2---:R-:W-:-:S05]  /*0a70*/  FADD R15, R15, -R2 ;  /* 0x800000020f0f7221 */ /* 0x004fca0000000000 */
[----:B------:R-:W-:Y:S01]  /*0a80*/  FSETP.NEU.AND P0, PT, R15, 1, PT ;  /* 0x3f8000000f00780b */ /* 0x000fe20003f0d000 */
[----:B---3--:R-:W-:-:S05]  /*0a90*/  FADD R14, R19, -R2 ;  /* 0x80000002130e7221 */ /* 0x008fca0000000000 */
[----:B------:R-:W-:-:S07]  /*0aa0*/  FSETP.NEU.AND P2, PT, R14, 1, PT ;  /* 0x3f8000000e00780b */ /* 0x000fce0003f4d000 */
[----:B------:R-:W-:Y:S06]  /*0ab0*/  @!P0 BRA `(.L_x_10) ;  /* 0x0000000400048947 */ /* 0x000fec0003800000 */
[----:B------:R-:W-:-:S13]  /*0ac0*/  FSETP.NAN.AND P0, PT, |R15|, |R15|, PT ;  /* 0x4000000f0f00720b */ /* 0x000fda0003f08200 */
[----:B------:R-:W-:Y:S01]  /*0ad0*/  @P0 FADD R21, R15, 2 ;  /* 0x400000000f150421 */ /* 0x000fe20000000000 */
[----:B------:R-:W-:Y:S06]  /*0ae0*/  @P0 BRA `(.L_x_10) ;  /* 0x0000000000f80947 */ /* 0x000fec0003800000 */
[C---:B------:R-:W-:Y:S01]  /*0af0*/  FMUL R16, |R15|.reuse, 16777216 ;  /* 0x4b8000000f107820 */ /* 0x040fe20000400200 */
[----:B------:R-:W-:Y:S01]  /*0b00*/  FSETP.GEU.AND P0, PT, |R15|, 1.175494350822287508e-38, PT ;  /* 0x008000000f00780b */ /* 0x000fe20003f0e200 */
[----:B------:R-:W-:-:S03]  /*0b10*/  HFMA2 R24, -RZ, RZ, 0.771484375, 0.21533203125 ;  /* 0x3a2c32e4ff187431 */ /* 0x000fc600000001ff */
[----:B------:R-:W-:Y:S02]  /*0b20*/  FSEL R16, R16, |R15|, !P0 ;  /* 0x4000000f10107208 */ /* 0x000fe40004000000 */
[----:B------:R-:W-:Y:S02]  /*0b30*/  FSEL R19, RZ, -24, P0 ;  /* 0xc1c00000ff137808 */ /* 0x000fe40000000000 */
[----:B------:R-:W-:Y:S02]  /*0b40*/  IADD3 R17, PT, PT, R16, -0x3f3504f3, RZ ;  /* 0xc0cafb0d10117810 */ /* 0x000fe40007ffe0ff */
[----:B------:R-:W-:Y:S02]  /*0b50*/  FSETP.NEU.AND P0, PT, |R15|, +INF , PT ;  /* 0x7f8000000f00780b */ /* 0x000fe40003f0d200 */
[----:B------:R-:W-:Y:S02]  /*0b60*/  LOP3.LUT R17, R17, 0xff800000, RZ, 0xc0, !PT ;  /* 0xff80000011117812 */ /* 0x000fe400078ec0ff */
[----:B------:R-:W-:-:S02]  /*0b70*/  FSETP.NEU.AND P0, PT, R15, RZ, P0 ;  /* 0x000000ff0f00720b */ /* 0x000fc4000070d000 */
[----:B------:R-:W-:-:S05]  /*0b80*/  IADD3 R16, PT, PT, R16, -R17, RZ ;  /* 0x8000001110107210 */ /* 0x000fca0007ffe0ff */
[C---:B------:R-:W-:Y:S01]  /*0b90*/  FADD R21, R16.reuse, 1 ;  /* 0x3f80000010157421 */ /* 0x040fe20000000000 */
[----:B------:R-:W-:Y:S01]  /*0ba0*/  FADD R20, R16, -1 ;  /* 0xbf80000010147421 */ /* 0x000fe20000000000 */
[----:B------:R-:W-:-:S03]  /*0bb0*/  I2FP.F32.S32 R16, R17 ;  /* 0x0000001100107245 */ /* 0x000fc60000201400 */
[----:B------:R-:W-:Y:S01]  /*0bc0*/  FADD R18, R20, R20 ;  /* 0x0000001414127221 */ /* 0x000fe20000000000 */
[----:B------:R-:W0:Y:S01]  /*0bd0*/  MUFU.RCP R21, R21 ;  /* 0x0000001500157308 */ /* 0x000e220000001000 */
[----:B------:R-:W-:Y:S02]  /*0be0*/  @!P0 FADD R15, R15, R15 ;  /* 0x0000000f0f0f8221 */ /* 0x000fe40000000000 */
[----:B0-----:R-:W-:Y:S01]  /*0bf0*/  FMUL R17, R21, R18 ;  /* 0x0000001215117220 */ /* 0x001fe20000400000 */
[----:B------:R-:W-:-:S03]  /*0c00*/  FFMA R18, R16, 1.1920928955078125e-07, R19 ;  /* 0x3400000010127823 */ /* 0x000fc60000000013 */
[----:B------:R-:W-:Y:S01]  /*0c10*/  FADD R22, R20, -R17 ;  /* 0x8000001114167221 */ /* 0x000fe20000000000 */
[CC--:B------:R-:W-:Y:S01]  /*0c20*/  FMUL R19, R17.reuse, R17.reuse ;  /* 0x0000001111137220 */ /* 0x0c0fe20000400000 */
[----:B------:R-:W-:Y:S02]  /*0c30*/  FFMA R16, R17, 1.4426950216293334961, R18 ;  /* 0x3fb8aa3b11107823 */ /* 0x000fe40000000012 */
[----:B------:R-:W-:Y:S01]  /*0c40*/  FADD R23, R22, R22 ;  /* 0x0000001616177221 */ /* 0x000fe20000000000 */
[C---:B------:R-:W-:Y:S01]  /*0c50*/  FFMA R22, R19.reuse, R24, 0.0032181653659790754318 ;  /* 0x3b52e7db13167423 */ /* 0x040fe20000000018 */
[----:B------:R-:W-:Y:S02]  /*0c60*/  FADD R18, R18, -R16 ;  /* 0x8000001012127221 */ /* 0x000fe40000000000 */
[----:B------:R-:W-:Y:S01]  /*0c70*/  FFMA R20, R20, -R17, R23 ;  /* 0x8000001114147223 */ /* 0x000fe20000000017 */
[----:B------:R-:W-:Y:S01]  /*0c80*/  FFMA R22, R19, R22, 0.018033718690276145935 ;  /* 0x3c93bb7313167423 */ /* 0x000fe20000000016 */
[----:B------:R-:W-:-:S02]  /*0c90*/  FFMA R23, R17, 1.4426950216293334961, R18 ;  /* 0x3fb8aa3b11177823 */ /* 0x000fc40000000012 */
[----:B------:R-:W-:Y:S01]  /*0ca0*/  FMUL R20, R21, R20 ;  /* 0x0000001415147220 */ /* 0x000fe20000400000 */
[----:B------:R-:W-:-:S03]  /*0cb0*/  FFMA R22, R19, R22, 0.12022458761930465698 ;  /* 0x3df6384f13167423 */ /* 0x000fc60000000016 */
[----:B------:R-:W-:Y:S01]  /*0cc0*/  FFMA R18, R20, 1.4426950216293334961, R23 ;  /* 0x3fb8aa3b14127823 */ /* 0x000fe20000000017 */
[----:B------:R-:W-:-:S03]  /*0cd0*/  FMUL R22, R19, R22 ;  /* 0x0000001613167220 */ /* 0x000fc60000400000 */
[----:B------:R-:W-:Y:S01]  /*0ce0*/  FFMA R21, R17, 1.9251366722983220825e-08, R18 ;  /* 0x32a55e3411157823 */ /* 0x000fe20000000012 */
[----:B------:R-:W-:-:S04]  /*0cf0*/  FMUL R19, R22, 3 ;  /* 0x4040000016137820 */ /* 0x000fc80000400000 */
[----:B------:R-:W-:-:S04]  /*0d00*/  FFMA R19, R20, R19, R21 ;  /* 0x0000001314137223 */ /* 0x000fc80000000015 */
[----:B------:R-:W-:-:S04]  /*0d10*/  FFMA R19, R17, R22, R19 ;  /* 0x0000001611137223 */ /* 0x000fc80000000013 */
[----:B------:R-:W-:-:S04]  /*0d20*/  FADD R17, R16, R19 ;  /* 0x0000001310117221 */ /* 0x000fc80000000000 */
[----:B------:R-:W-:Y:S01]  /*0d30*/  FMUL R18, R17, 2 ;  /* 0x4000000011127820 */ /* 0x000fe20000400000 */
[----:B------:R-:W-:-:S03]  /*0d40*/  FADD R16, -R16, R17 ;  /* 0x0000001110107221 */ /* 0x000fc60000000100 */
[----:B------:R-:W0:Y:S01]  /*0d50*/  FRND R21, R18 ;  /* 0x0000001200157307 */ /* 0x000e220000201000 */
[----:B------:R-:W-:Y:S01]  /*0d60*/  FADD R16, R19, -R16 ;  /* 0x8000001013107221 */ /* 0x000fe20000000000 */
[----:B------:R-:W-:Y:S01]  /*0d70*/  FFMA R17, R17, 2, -R18 ;  /* 0x4000000011117823 */ /* 0x000fe20000000812 */
[----:B------:R-:W-:Y:S02]  /*0d80*/  MOV R19, 0x391fcb8e ;  /* 0x391fcb8e00137802 */ /* 0x000fe40000000f00 */
[----:B------:R-:W-:Y:S01]  /*0d90*/  FSETP.GT.AND P4, PT, |R18|, 152, PT ;  /* 0x431800001200780b */ /* 0x000fe20003f84200 */
[----:B------:R-:W-:Y:S02]  /*0da0*/  FFMA R17, R16, 2, R17 ;  /* 0x4000000010117823 */ /* 0x000fe40000000011 */
[----:B------:R-:W2:Y:S01]  /*0db0*/  F2I.NTZ R20, R18 ;  /* 0x0000001200147305 */ /* 0x000ea20000203100 */
[----:B0-----:R-:W-:Y:S01]  /*0dc0*/  FADD R16, R18, -R21 ;  /* 0x8000001512107221 */ /* 0x001fe20000000000 */
[----:B------:R-:W-:-:S03]  /*0dd0*/  FSETP.GT.AND P3, PT, R21, RZ, PT ;  /* 0x000000ff1500720b */ /* 0x000fc60003f64000 */
[----:B------:R-:W-:-:S04]  /*0de0*/  FADD R16, R16, R17 ;  /* 0x0000001110107221 */ /* 0x000fc80000000000 */
[----:B------:R-:W-:-:S04]  /*0df0*/  FFMA R17, R16, R19, 0.0013391353422775864601 ;  /* 0x3aaf85ed10117423 */ /* 0x000fc80000000013 */
[----:B------:R-:W-:-:S04]  /*0e00*/  FFMA R17, R16, R17, 0.0096188392490148544312 ;  /* 0x3c1d985610117423 */ /* 0x000fc80000000011 */
[----:B------:R-:W-:-:S04]  /*0e10*/  FFMA R17, R16, R17, 0.055503588169813156128 ;  /* 0x3d6357bb10117423 */ /* 0x000fc80000000011 */
[----:B------:R-:W-:Y:S01]  /*0e20*/  FFMA R19, R16, R17, 0.24022644758224487305 ;  /* 0x3e75fdec10137423 */ /* 0x000fe20000000011 */
[----:B------:R-:W-:Y:S02]  /*0e30*/  SEL R17, RZ, 0x83000000, P3 ;  /* 0x83000000ff117807 */ /* 0x000fe40001800000 */
[----:B------:R-:W-:Y:S01]  /*0e40*/  FSETP.GEU.AND P3, PT, R18, RZ, PT ;  /* 0x000000ff1200720b */ /* 0x000fe20003f6e000 */
[----:B------:R-:W-:Y:S01]  /*0e50*/  FFMA R21, R16, R19, 0.69314718246459960938 ;  /* 0x3f31721810157423 */ /* 0x000fe20000000013 */
[----:B------:R-:W-:Y:S02]  /*0e60*/  IADD3 R19, PT, PT, R17, 0x7f000000, RZ ;  /* 0x7f00000011137810 */ /* 0x000fe40007ffe0ff */
[----:B--2---:R-:W-:Y:S01]  /*0e70*/  LEA R20, R20, -R17, 0x17 ;  /* 0x8000001114147211 */ /* 0x004fe200078eb8ff */
[----:B------:R-:W-:Y:S01]  /*0e80*/  FFMA R16, R16, R21, 1 ;  /* 0x3f80000010107423 */ /* 0x000fe20000000015 */
[----:B------:R-:W-:-:S03]  /*0e90*/  FSEL R21, RZ, +INF , !P3 ;  /* 0x7f800000ff157808 */ /* 0x000fc60005800000 */
[----:B------:R-:W-:-:S04]  /*0ea0*/  FMUL R19, R19, R16 ;  /* 0x0000001013137220 */ /* 0x000fc80000400000 */
[----:B------:R-:W-:Y:S01]  /*0eb0*/  @!P4 FMUL R21, R20, R19 ;  /* 0x000000131415c220 */ /* 0x000fe20000400000 */
[----:B------:R-:W-:-:S07]  /*0ec0*/  @!P0 LOP3.LUT R21, R15, 0x7fffffff, RZ, 0xc0, !PT ;  /* 0x7fffffff0f158812 */ /* 0x000fce00078ec0ff */
.L_x_10:
[----:B------:R-:W-:Y:S05]  /*0ed0*/  BSYNC.RECONVERGENT B0 ;  /* 0x0000000000007941 */ /* 0x000fea0003800200 */
.L_x_9:
[----:B------:R-:W-:Y:S01]  /*0ee0*/  BSSY.RECONVERGENT B0, `(.L_x_11) ;  /* 0x0000047000007945 */ /* 0x000fe20003800200 */
[----:B------:R-:W-:Y:S02]  /*0ef0*/  HFMA2 R15, -RZ, RZ, 1.875, 0 ;  /* 0x3f800000ff0f7431 */ /* 0x000fe400000001ff */
[----:B------:R-:W-:Y:S01]  /*0f00*/  FADD R8, R8, R21 ;  /* 0x0000001508087221 */ /* 0x000fe20000000000 */
[----:B------:R-:W-:Y:S06]  /*0f10*/  @!P2 BRA `(.L_x_12) ;  /* 0x00000004000ca947 */ /* 0x000fec0003800000 */
[----:B------:R-:W-:-:S13]  /*0f20*/  FSETP.NAN.AND P0, PT, |R14|, |R14|, PT ;  /* 0x4000000e0e00720b */ /* 0x000fda0003f08200 */
[----:B------:R-:W-:Y:S05]  /*0f30*/  @P0 BRA `(.L_x_13) ;  /* 0x0000000400000947 */ /* 0x000fea0003800000 */
[C---:B------:R-:W-:Y:S01]  /*0f40*/  FMUL R15, |R14|.reuse, 16777216 ;  /* 0x4b8000000e0f7820 */ /* 0x040fe20000400200 */
[C---:B------:R-:W-:Y:S02]  /*0f50*/  FSETP.GEU.AND P0, PT, |R14|.reuse, 1.175494350822287508e-38, PT ;  /* 0x008000000e00780b */ /* 0x040fe40003f0e200 */
[----:B------:R-:W-:Y:S02]  /*0f60*/  MOV R23, 0x3a2c32e4 ;  /* 0x3a2c32e400177802 */ /* 0x000fe40000000f00 */
[----:B------:R-:W-:Y:S02]  /*0f70*/  FSEL R15, R15, |R14|, !P0 ;  /* 0x4000000e0f0f7208 */ /* 0x000fe40004000000 */
[----:B------:R-:W-:Y:S02]  /*0f80*/  FSETP.NEU.AND P4, PT, R14, RZ, PT ;  /* 0x000000ff0e00720b */ /* 0x000fe40003f8d000 */
[----:B------:R-:W-:-:S04]  /*0f90*/  IADD3 R16, PT, PT, R15, -0x3f3504f3, RZ ;  /* 0xc0cafb0d0f107810 */ /* 0x000fc80007ffe0ff */
[----:B------:R-:W-:-:S04]  /*0fa0*/  LOP3.LUT R16, R16, 0xff800000, RZ, 0xc0, !PT ;  /* 0xff80000010107812 */ /* 0x000fc800078ec0ff */
[-C--:B------:R-:W-:Y:S02]  /*0fb0*/  IADD3 R15, PT, PT, R15, -R16.reuse, RZ ;  /* 0x800000100f0f7210 */ /* 0x080fe40007ffe0ff */
[----:B------:R-:W-:-:S03]  /*0fc0*/  I2FP.F32.S32 R16, R16 ;  /* 0x0000001000107245 */ /* 0x000fc60000201400 */
[C---:B------:R-:W-:Y:S01]  /*0fd0*/  FADD R18, R15.reuse, 1 ;  /* 0x3f8000000f127421 */ /* 0x040fe20000000000 */
[----:B------:R-:W-:Y:S01]  /*0fe0*/  FADD R17, R15, -1 ;  /* 0xbf8000000f117421 */ /* 0x000fe20000000000 */
[----:B------:R-:W-:-:S03]  /*0ff0*/  FSEL R15, RZ, -24, P0 ;  /* 0xc1c00000ff0f7808 */ /* 0x000fc60000000000 */
[----:B------:R-:W-:Y:S01]  /*1000*/  FADD R19, R17, R17 ;  /* 0x0000001111137221 */ /* 0x000fe20000000000 */
[----:B------:R-:W0:Y:S01]  /*1010*/  MUFU.RCP R18, R18 ;  /* 0x0000001200127308 */ /* 0x000e220000001000 */
[----:B------:R-:W-:Y:S02]  /*1020*/  FFMA R16, R16, 1.1920928955078125e-07, R15 ;  /* 0x3400000010107823 */ /* 0x000fe4000000000f */
[----:B0-----:R-:W-:-:S04]  /*1030*/  FMUL R19, R18, R19 ;  /* 0x0000001312137220 */ /* 0x001fc80000400000 */
[----:B------:R-:W-:Y:S01]  /*1040*/  FADD R21, R17, -R19 ;  /* 0x8000001311157221 */ /* 0x000fe20000000000 */
[C---:B------:R-:W-:Y:S01]  /*1050*/  FMUL R20, R19.reuse, R19 ;  /* 0x0000001313147220 */ /* 0x040fe20000400000 */
[----:B------:R-:W-:Y:S02]  /*1060*/  FFMA R15, R19, 1.4426950216293334961, R16 ;  /* 0x3fb8aa3b130f7823 */ /* 0x000fe40000000010 */
[----:B------:R-:W-:Y:S01]  /*1070*/  FADD R22, R21, R21 ;  /* 0x0000001515167221 */ /* 0x000fe20000000000 */
[----:B------:R-:W-:Y:S01]  /*1080*/  FFMA R21, R20, R23, 0.0032181653659790754318 ;  /* 0x3b52e7db14157423 */ /* 0x000fe20000000017 */
        /* <DEDUP_REMOVED lines=18> */
[----:B------:R-:W-:Y:S01]  /*11b0*/  HFMA2 R20, -RZ, RZ, 0.64013671875, -15.109375 ;  /* 0x391fcb8eff147431 */ /* 0x000fe200000001ff */
[----:B------:R-:W-:Y:S02]  /*11c0*/  FSETP.GT.AND P2, PT, |R17|, 152, PT ;  /* 0x431800001100780b */ /* 0x000fe40003f44200 */
[----:B------:R-:W-:Y:S01]  /*11d0*/  FFMA R16, R15, 2, R16 ;  /* 0x400000000f107823 */ /* 0x000fe20000000010 */
[C---:B------:R-:W-:Y:S01]  /*11e0*/  FSETP.GEU.AND P3, PT, R17.reuse, RZ, PT ;  /* 0x000000ff1100720b */ /* 0x040fe20003f6e000 */
[----:B------:R-:W2:Y:S01]  /*11f0*/  F2I.NTZ R19, R17 ;  /* 0x0000001100137305 */ /* 0x000ea20000203100 */
[----:B0-----:R-:W-:Y:S01]  /*1200*/  FADD R15, R17, -R18 ;  /* 0x80000012110f7221 */ /* 0x001fe20000000000 */
[----:B------:R-:W-:-:S03]  /*1210*/  FSETP.GT.AND P0, PT, R18, RZ, PT ;  /* 0x000000ff1200720b */ /* 0x000fc60003f04000 */
[----:B------:R-:W-:-:S04]  /*1220*/  FADD R15, R15, R16 ;  /* 0x000000100f0f7221 */ /* 0x000fc80000000000 */
[----:B------:R-:W-:-:S04]  /*1230*/  FFMA R16, R15, R20, 0.0013391353422775864601 ;  /* 0x3aaf85ed0f107423 */ /* 0x000fc80000000014 */
[----:B------:R-:W-:-:S04]  /*1240*/  FFMA R16, R15, R16, 0.0096188392490148544312 ;  /* 0x3c1d98560f107423 */ /* 0x000fc80000000010 */
[----:B------:R-:W-:-:S04]  /*1250*/  FFMA R16, R15, R16, 0.055503588169813156128 ;  /* 0x3d6357bb0f107423 */ /* 0x000fc80000000010 */
[C---:B------:R-:W-:Y:S01]  /*1260*/  FFMA R18, R15.reuse, R16, 0.24022644758224487305 ;  /* 0x3e75fdec0f127423 */ /* 0x040fe20000000010 */
[----:B------:R-:W-:Y:S02]  /*1270*/  SEL R16, RZ, 0x83000000, P0 ;  /* 0x83000000ff107807 */ /* 0x000fe40000000000 */
[----:B------:R-:W-:Y:S01]  /*1280*/  FSETP.NEU.AND P0, PT, |R14|, +INF , PT ;  /* 0x7f8000000e00780b */ /* 0x000fe20003f0d200 */
[----:B------:R-:W-:Y:S01]  /*1290*/  FFMA R18, R15, R18, 0.69314718246459960938 ;  /* 0x3f3172180f127423 */ /* 0x000fe20000000012 */
[----:B--2---:R-:W-:Y:S02]  /*12a0*/  LEA R19, R19, -R16, 0x17 ;  /* 0x8000001013137211 */ /* 0x004fe400078eb8ff */
[----:B------:R-:W-:Y:S01]  /*12b0*/  IADD3 R16, PT, PT, R16, 0x7f000000, RZ ;  /* 0x7f00000010107810 */ /* 0x000fe20007ffe0ff */
[----:B------:R-:W-:Y:S01]  /*12c0*/  FFMA R17, R15, R18, 1 ;  /* 0x3f8000000f117423 */ /* 0x000fe20000000012 */
[----:B------:R-:W-:-:S03]  /*12d0*/  FSEL R15, RZ, +INF , !P3 ;  /* 0x7f800000ff0f7808 */ /* 0x000fc60005800000 */
[----:B------:R-:W-:-:S04]  /*12e0*/  FMUL R16, R16, R17 ;  /* 0x0000001110107220 */ /* 0x000fc80000400000 */
[----:B------:R-:W-:Y:S01]  /*12f0*/  @!P2 FMUL R15, R19, R16 ;  /* 0x00000010130fa220 */ /* 0x000fe20000400000 */
[----:B------:R-:W-:Y:S06]  /*1300*/  @P0 BRA P4, `(.L_x_12) ;  /* 0x0000000000100947 */ /* 0x000fec0002000000 */
[----:B------:R-:W-:-:S05]  /*1310*/  FADD R14, R14, R14 ;  /* 0x0000000e0e0e7221 */ /* 0x000fca0000000000 */
[----:B------:R-:W-:Y:S01]  /*1320*/  LOP3.LUT R15, R14, 0x7fffffff, RZ, 0xc0, !PT ;  /* 0x7fffffff0e0f7812 */ /* 0x000fe200078ec0ff */
[----:B------:R-:W-:Y:S06]  /*1330*/  BRA `(.L_x_12) ;  /* 0x0000000000047947 */ /* 0x000fec0003800000 */
.L_x_13:
[----:B------:R-:W-:-:S07]  /*1340*/  FADD R15, R14, 2 ;  /* 0x400000000e0f7421 */ /* 0x000fce0000000000 */
.L_x_12:
[----:B------:R-:W-:Y:S05]  /*1350*/  BSYNC.RECONVERGENT B0 ;  /* 0x0000000000007941 */ /* 0x000fea0003800200 */
.L_x_11:
[----:B-1----:R-:W-:Y:S01]  /*1360*/  MOV R14, R4 ;  /* 0x00000004000e7202 */ /* 0x002fe20000000f00 */
[----:B------:R-:W-:-:S03]  /*1370*/  FADD R8, R8, R15 ;  /* 0x0000000f08087221 */ /* 0x000fc60000000000 */
[C---:B------:R-:W-:Y:S02]  /*1380*/  LEA R9, R14.reuse, R9, 0x1 ;  /* 0x000000090e097211 */ /* 0x040fe400078e08ff */
[----:B------:R-:W-:Y:S01]  /*1390*/  LEA R13, R14, R13, 0x1 ;  /* 0x0000000d0e0d7211 */ /* 0x000fe200078e08ff */
[----:B------:R-:W-:Y:S06]  /*13a0*/  @P1 BRA `(.L_x_14) ;  /* 0xfffffff400901947 */ /* 0x000fec000383ffff */
.L_x_8:
[----:B------:R-:W-:-:S13]  /*13b0*/  ISETP.NE.AND P0, PT, R3, RZ, PT ;  /* 0x000000ff0300720c */ /* 0x000fda0003f05270 */
[----:B------:R-:W-:Y:S05]  /*13c0*/  @!P0 BRA `(.L_x_15) ;  /* 0x0000000400388947 */ /* 0x000fea0003800000 */
[----:B------:R-:W1:Y:S01]  /*13d0*/  LDC.64 R10, c[0x0][0x380] ;  /* 0x0000e000ff0a7b82 */ /* 0x000e620000000a00 */
[----:B0-----:R-:W-:-:S04]  /*13e0*/  IMAD R7, R7, R14, R0 ;  /* 0x0000000e07077224 */ /* 0x001fc800078e0200 */
[----:B-1----:R-:W-:-:S06]  /*13f0*/  IMAD.WIDE.U32 R10, R7, 0x4, R10 ;  /* 0x00000004070a7825 */ /* 0x002fcc00078e000a */
[----:B------:R-:W2:Y:S01]  /*1400*/  LDG.E R11, desc[UR4][R10.64] ;  /* 0x000000040a0b7981 */ /* 0x000ea2000c1e1900 */
[----:B------:R-:W-:Y:S01]  /*1410*/  BSSY.RECONVERGENT B0, `(.L_x_16) ;  /* 0x0000048000007945 */ /* 0x000fe20003800200 */
[----:B------:R-:W-:Y:S02]  /*1420*/  HFMA2 R7, -RZ, RZ, 1.875, 0 ;  /* 0x3f800000ff077431 */ /* 0x000fe400000001ff */
[----:B--2---:R-:W-:-:S05]  /*1430*/  FADD R4, R11, -R2 ;  /* 0x800000020b047221 */ /* 0x004fca0000000000 */
[----:B------:R-:W-:-:S13]  /*1440*/  FSETP.NEU.AND P0, PT, R4, 1, PT ;  /* 0x3f8000000400780b */ /* 0x000fda0003f0d000 */
[----:B------:R-:W-:Y:S05]  /*1450*/  @!P0 BRA `(.L_x_17) ;  /* 0x00000004000c8947 */ /* 0x000fea0003800000 */
        /* <DEDUP_REMOVED lines=34> */
[----:B------:R-:W-:Y:S01]  /*1680*/  FFMA R13, R12, R13, R14 ;  /* 0x0000000d0c0d7223 */ /* 0x000fe2000000000e */
[----:B------:R-:W-:-:S03]  /*1690*/  HFMA2 R14, -RZ, RZ, 0.64013671875, -15.109375 ;  /* 0x391fcb8eff0e7431 */ /* 0x000fc600000001ff */
[----:B------:R-:W-:-:S04]  /*16a0*/  FADD R7, R16, R13 ;  /* 0x0000000d10077221 */ /* 0x000fc80000000000 */
[----:B------:R-:W-:Y:S01]  /*16b0*/  FMUL R10, R7, 2 ;  /* 0x40000000070a7820 */ /* 0x000fe20000400000 */
[----:B------:R-:W-:-:S03]  /*16c0*/  FADD R16, -R16, R7 ;  /* 0x0000000710107221 */ /* 0x000fc60000000100 */
[----:B------:R-:W0:Y:S01]  /*16d0*/  FRND R9, R10 ;  /* 0x0000000a00097307 */ /* 0x000e220000201000 */
[----:B------:R-:W-:Y:S01]  /*16e0*/  FADD R16, R13, -R16 ;  /* 0x800000100d107221 */ /* 0x000fe20000000000 */
[----:B------:R-:W-:Y:S01]  /*16f0*/  FFMA R7, R7, 2, -R10 ;  /* 0x4000000007077823 */ /* 0x000fe2000000080a */
[C---:B------:R-:W-:Y:S02]  /*1700*/  FSETP.GT.AND P1, PT, |R10|.reuse, 152, PT ;  /* 0x431800000a00780b */ /* 0x040fe40003f24200 */
[----:B------:R-:W-:Y:S01]  /*1710*/  FSETP.GEU.AND P2, PT, R10, RZ, PT ;  /* 0x000000ff0a00720b */ /* 0x000fe20003f4e000 */
[----:B------:R-:W-:Y:S02]  /*1720*/  FFMA R16, R16, 2, R7 ;  /* 0x4000000010107823 */ /* 0x000fe40000000007 */
[----:B------:R-:W1:Y:S01]  /*1730*/  F2I.NTZ R12, R10 ;  /* 0x0000000a000c7305 */ /* 0x000e620000203100 */
[----:B0-----:R-:W-:Y:S01]  /*1740*/  FADD R7, R10, -R9 ;  /* 0x800000090a077221 */ /* 0x001fe20000000000 */
[----:B------:R-:W-:-:S03]  /*1750*/  FSETP.GT.AND P0, PT, R9, RZ, PT ;  /* 0x000000ff0900720b */ /* 0x000fc60003f04000 */
[----:B------:R-:W-:Y:S01]  /*1760*/  FADD R7, R7, R16 ;  /* 0x0000001007077221 */ /* 0x000fe20000000000 */
[----:B------:R-:W-:Y:S02]  /*1770*/  SEL R9, RZ, 0x83000000, P0 ;  /* 0x83000000ff097807 */ /* 0x000fe40000000000 */
[----:B------:R-:W-:Y:S01]  /*1780*/  FSETP.NEU.AND P0, PT, |R4|, +INF , PT ;  /* 0x7f8000000400780b */ /* 0x000fe20003f0d200 */
[----:B------:R-:W-:Y:S01]  /*1790*/  FFMA R14, R7, R14, 0.0013391353422775864601 ;  /* 0x3aaf85ed070e7423 */ /* 0x000fe2000000000e */
[----:B-1----:R-:W-:Y:S02]  /*17a0*/  LEA R12, R12, -R9, 0x17 ;  /* 0x800000090c0c7211 */ /* 0x002fe400078eb8ff */
[----:B------:R-:W-:Y:S01]  /*17b0*/  IADD3 R9, PT, PT, R9, 0x7f000000, RZ ;  /* 0x7f00000009097810 */ /* 0x000fe20007ffe0ff */
[----:B------:R-:W-:-:S04]  /*17c0*/  FFMA R14, R7, R14, 0.0096188392490148544312 ;  /* 0x3c1d9856070e7423 */ /* 0x000fc8000000000e */
[----:B------:R-:W-:-:S04]  /*17d0*/  FFMA R14, R7, R14, 0.055503588169813156128 ;  /* 0x3d6357bb070e7423 */ /* 0x000fc8000000000e */
[----:B------:R-:W-:-:S04]  /*17e0*/  FFMA R14, R7, R14, 0.24022644758224487305 ;  /* 0x3e75fdec070e7423 */ /* 0x000fc8000000000e */
[----:B------:R-:W-:-:S04]  /*17f0*/  FFMA R14, R7, R14, 0.69314718246459960938 ;  /* 0x3f317218070e7423 */ /* 0x000fc8000000000e */
        /* <DEDUP_REMOVED lines=8> */
.L_x_18:
[----:B------:R-:W-:-:S07]  /*1880*/  FADD R7, R4, 2 ;  /* 0x4000000004077421 */ /* 0x000fce0000000000 */
.L_x_17:
[----:B------:R-:W-:Y:S05]  /*1890*/  BSYNC.RECONVERGENT B0 ;  /* 0x0000000000007941 */ /* 0x000fea0003800200 */
.L_x_16:
[----:B------:R-:W-:-:S07]  /*18a0*/  FADD R8, R8, R7 ;  /* 0x0000000708087221 */ /* 0x000fce0000000000 */
.L_x_15:
[----:B------:R-:W1:Y:S01]  /*18b0*/  MUFU.RCP R4, R5 ;  /* 0x0000000500047308 */ /* 0x000e620000001000 */
[----:B------:R-:W-:Y:S07]  /*18c0*/  BSSY.RECONVERGENT B2, `(.L_x_19) ;  /* 0x000000d000027945 */ /* 0x000fee0003800200 */
[----:B------:R-:W2:Y:S01]  /*18d0*/  FCHK P0, R8, R5 ;  /* 0x0000000508007302 */ /* 0x000ea20000000000 */
[----:B-1----:R-:W-:-:S04]  /*18e0*/  FFMA R7, -R5, R4, 1 ;  /* 0x3f80000005077423 */ /* 0x002fc80000000104 */
[----:B------:R-:W-:-:S04]  /*18f0*/  FFMA R4, R4, R7, R4 ;  /* 0x0000000704047223 */ /* 0x000fc80000000004 */
[----:B------:R-:W-:-:S04]  /*1900*/  FFMA R7, R4, R8, RZ ;  /* 0x0000000804077223 */ /* 0x000fc800000000ff */
[----:B------:R-:W-:-:S04]  /*1910*/  FFMA R10, -R5, R7, R8 ;  /* 0x00000007050a7223 */ /* 0x000fc80000000108 */
[----:B------:R-:W-:Y:S01]  /*1920*/  FFMA R7, R4, R10, R7 ;  /* 0x0000000a04077223 */ /* 0x000fe20000000007 */
[----:B--2---:R-:W-:Y:S06]  /*1930*/  @!P0 BRA `(.L_x_20) ;  /* 0x0000000000148947 */ /* 0x004fec0003800000 */
[----:B------:R-:W-:Y:S02]  /*1940*/  MOV R20, R8 ;  /* 0x0000000800147202 */ /* 0x000fe40000000f00 */
[----:B------:R-:W-:Y:S02]  /*1950*/  MOV R4, R5 ;  /* 0x0000000500047202 */ /* 0x000fe40000000f00 */
[----:B------:R-:W-:-:S07]  /*1960*/  MOV R22, 0x1980 ;  /* 0x0000198000167802 */ /* 0x000fce0000000f00 */
[----:B0-----:R-:W-:Y:S05]  /*1970*/  CALL.REL.NOINC `($__internal_0_$__cuda_sm3x_div_rn_noftz_f32_slowpath) ;  /* 0x0000002000c47944 */ /* 0x001fea0003c00000 */
[----:B------:R-:W-:-:S07]  /*1980*/  MOV R7, R25 ;  /* 0x0000001900077202 */ /* 0x000fce0000000f00 */
.L_x_20:
[----:B------:R-:W-:Y:S05]  /*1990*/  BSYNC.RECONVERGENT B2 ;  /* 0x0000000000027941 */ /* 0x000fea0003800200 */
.L_x_19:
[----:B------:R-:W-:Y:S01]  /*19a0*/  FSETP.NEU.AND P0, PT, R7, 1, PT ;  /* 0x3f8000000700780b */ /* 0x000fe20003f0d000 */
[----:B------:R-:W-:Y:S01]  /*19b0*/  BSSY.RECONVERGENT B0, `(.L_x_21) ;  /* 0x0000047000007945 */ /* 0x000fe20003800200 */
[----:B------:R-:W-:-:S11]  /*19c0*/  HFMA2 R4, -RZ, RZ, 1.875, 0 ;  /* 0x3f800000ff047431 */ /* 0x000fd600000001ff */
[----:B------:R-:W-:Y:S05]  /*19d0*/  @!P0 BRA `(.L_x_22) ;  /* 0x0000000400108947 */ /* 0x000fea0003800000 */
[----:B------:R-:W-:-:S13]  /*19e0*/  FSETP.NAN.AND P0, PT, |R7|, |R7|, PT ;  /* 0x400000070700720b */ /* 0x000fda0003f08200 */
[----:B------:R-:W-:Y:S01]  /*19f0*/  @P0 FADD R4, R7, 0.5 ;  /* 0x3f00000007040421 */ /* 0x000fe20000000000 */
[----:B------:R-:W-:Y:S06]  /*1a00*/  @P0 BRA `(.L_x_22) ;  /* 0x0000000400040947 */ /* 0x000fec0003800000 */
[----:B------:R-:W-:-:S04]  /*1a10*/  FSETP.NEU.AND P0, PT, |R7|, +INF , PT ;  /* 0x7f8000000700780b */ /* 0x000fc80003f0d200 */
[----:B------:R-:W-:-:S13]  /*1a20*/  FSETP.NEU.AND P0, PT, R7, RZ, P0 ;  /* 0x000000ff0700720b */ /* 0x000fda000070d000 */
[----:B------:R-:W-:-:S05]  /*1a30*/  @!P0 FADD R4, R7, R7 ;  /* 0x0000000707048221 */ /* 0x000fca0000000000 */
[----:B------:R-:W-:Y:S01]  /*1a40*/  @!P0 LOP3.LUT R4, R4, 0x7fffffff, RZ, 0xc0, !PT ;  /* 0x7fffffff04048812 */ /* 0x000fe200078ec0ff */
[----:B------:R-:W-:Y:S06]  /*1a50*/  @!P0 BRA `(.L_x_22) ;  /* 0x0000000000f08947 */ /* 0x000fec0003800000 */
[C---:B------:R-:W-:Y:S01]  /*1a60*/  FMUL R4, |R7|.reuse, 16777216 ;  /* 0x4b80000007047820 */ /* 0x040fe20000400200 */
[C---:B------:R-:W-:Y:S02]  /*1a70*/  FSETP.GEU.AND P0, PT, |R7|.reuse, 1.175494350822287508e-38, PT ;  /* 0x008000000700780b */ /* 0x040fe40003f0e200 */
[----:B------:R-:W-:Y:S02]  /*1a80*/  MOV R12, 0x3a2c32e4 ;  /* 0x3a2c32e4000c7802 */ /* 0x000fe40000000f00 */
[----:B------:R-:W-:Y:S02]  /*1a90*/  FSEL R4, R4, |R7|, !P0 ;  /* 0x4000000704047208 */ /* 0x000fe40004000000 */
[----:B------:R-:W-:Y:S02]  /*1aa0*/  FSETP.GEU.AND P2, PT, R7, RZ, PT ;  /* 0x000000ff0700720b */ /* 0x000fe40003f4e000 */
        /* <DEDUP_REMOVED lines=8> */
[----:B------:R-:W1:Y:S01]  /*1b30*/  MUFU.RCP R9, R9 ;  /* 0x0000000900097308 */ /* 0x000e620000001000 */
[----:B------:R-:W-:Y:S02]  /*1b40*/  FFMA R4, R5, 1.1920928955078125e-07, R4 ;  /* 0x3400000005047823 */ /* 0x000fe40000000004 */
[----:B-1----:R-:W-:-:S04]  /*1b50*/  FMUL R11, R9, R10 ;  /* 0x0000000a090b7220 */ /* 0x002fc80000400000 */
        /* <DEDUP_REMOVED lines=15> */
[----:B------:R-:W-:Y:S01]  /*1c50*/  FFMA R5, R8, R5, R9 ;  /* 0x0000000508057223 */ /* 0x000fe20000000009 */
[----:B------:R-:W-:-:S03]  /*1c60*/  HFMA2 R9, -RZ, RZ, 0.64013671875, -15.109375 ;  /* 0x391fcb8eff097431 */ /* 0x000fc600000001ff */
[----:B------:R-:W-:-:S04]  /*1c70*/  FFMA R10, R11, R10, R5 ;  /* 0x0000000a0b0a7223 */ /* 0x000fc80000000005 */
[----:B------:R-:W-:-:S04]  /*1c80*/  FADD R4, R15, R10 ;  /* 0x0000000a0f047221 */ /* 0x000fc80000000000 */
[----:B------:R-:W-:Y:S01]  /*1c90*/  FMUL R5, R4, 0.5 ;  /* 0x3f00000004057820 */ /* 0x000fe20000400000 */
[----:B------:R-:W-:-:S03]  /*1ca0*/  FADD R15, -R15, R4 ;  /* 0x000000040f0f7221 */ /* 0x000fc60000000100 */
[----:B------:R-:W1:Y:S01]  /*1cb0*/  FRND R8, R5 ;  /* 0x0000000500087307 */ /* 0x000e620000201000 */
[----:B------:R-:W-:Y:S01]  /*1cc0*/  FADD R15, R10, -R15 ;  /* 0x8000000f0a0f7221 */ /* 0x000fe20000000000 */
[----:B------:R-:W-:Y:S01]  /*1cd0*/  FFMA R4, R4, 0.5, -R5 ;  /* 0x3f00000004047823 */ /* 0x000fe20000000805 */
[----:B------:R-:W-:-:S03]  /*1ce0*/  FSETP.GT.AND P1, PT, |R5|, 152, PT ;  /* 0x431800000500780b */ /* 0x000fc60003f24200 */
[----:B------:R-:W-:Y:S01]  /*1cf0*/  FFMA R15, R15, 0.5, R4 ;  /* 0x3f0000000f0f7823 */ /* 0x000fe20000000004 */
[----:B-1----:R-:W-:Y:S01]  /*1d00*/  FADD R4, R5, -R8 ;  /* 0x8000000805047221 */ /* 0x002fe20000000000 */
[----:B------:R-:W-:-:S03]  /*1d10*/  FSETP.GT.AND P0, PT, R8, RZ, PT ;  /* 0x000000ff0800720b */ /* 0x000fc60003f04000 */
[----:B------:R-:W-:Y:S01]  /*1d20*/  FADD R4, R4, R15 ;  /* 0x0000000f04047221 */ /* 0x000fe20000000000 */
[----:B------:R-:W-:Y:S02]  /*1d30*/  SEL R8, RZ, 0x83000000, P0 ;  /* 0x83000000ff087807 */ /* 0x000fe40000000000 */
[----:B------:R-:W-:Y:S01]  /*1d40*/  FSETP.GEU.AND P0, PT, R5, RZ, PT ;  /* 0x000000ff0500720b */ /* 0x000fe20003f0e000 */
[----:B------:R-:W-:Y:S01]  /*1d50*/  FFMA R9, R4, R9, 0.0013391353422775864601 ;  /* 0x3aaf85ed04097423 */ /* 0x000fe20000000009 */
[----:B------:R-:W-:-:S03]  /*1d60*/  IADD3 R7, PT, PT, R8, 0x7f000000, RZ ;  /* 0x7f00000008077810 */ /* 0x000fc60007ffe0ff */
[C---:B------:R-:W-:Y:S02]  /*1d70*/  FFMA R11, R4.reuse, R9, 0.0096188392490148544312 ;  /* 0x3c1d9856040b7423 */ /* 0x040fe40000000009 */
[----:B------:R-:W1:Y:S02]  /*1d80*/  F2I.NTZ R9, R5 ;  /* 0x0000000500097305 */ /* 0x000e640000203100 */
[----:B------:R-:W-:-:S04]  /*1d90*/  FFMA R11, R4, R11, 0.055503588169813156128 ;  /* 0x3d6357bb040b7423 */ /* 0x000fc8000000000b */
[----:B------:R-:W-:-:S04]  /*1da0*/  FFMA R11, R4, R11, 0.24022644758224487305 ;  /* 0x3e75fdec040b7423 */ /* 0x000fc8000000000b */
[----:B------:R-:W-:-:S04]  /*1db0*/  FFMA R11, R4, R11, 0.69314718246459960938 ;  /* 0x3f317218040b7423 */ /* 0x000fc8000000000b */
[----:B------:R-:W-:Y:S01]  /*1dc0*/  FFMA R10, R4, R11, 1 ;  /* 0x3f800000040a7423 */ /* 0x000fe2000000000b */
[----:B-1----:R-:W-:Y:S02]  /*1dd0*/  LEA R9, R9, -R8, 0x17 ;  /* 0x8000000809097211 */ /* 0x002fe400078eb8ff */
[----:B------:R-:W-:Y:S01]  /*1de0*/  FSEL R4, RZ, +INF , !P0 ;  /* 0x7f800000ff047808 */ /* 0x000fe20004000000 */
[----:B------:R-:W-:-:S04]  /*1df0*/  FMUL R10, R7, R10 ;  /* 0x0000000a070a7220 */ /* 0x000fc80000400000 */
[----:B------:R-:W-:Y:S01]  /*1e00*/  @!P1 FMUL R4, R9, R10 ;  /* 0x0000000a09049220 */ /* 0x000fe20000400000 */
[----:B------:R-:W-:-:S07]  /*1e10*/  @!P2 MOV R4, 0x7fffffff ;  /* 0x7fffffff0004a802 */ /* 0x000fce0000000f00 */
.L_x_22:
[----:B------:R-:W-:Y:S05]  /*1e20*/  BSYNC.RECONVERGENT B0 ;  /* 0x0000000000007941 */ /* 0x000fea0003800200 */
.L_x_21:
[----:B------:R-:W1:Y:S01]  /*1e30*/  LDCU UR6, c[0x0][0x390] ;  /* 0x00007200ff0677ac */ /* 0x000e620008000800 */
[----:B------:R-:W-:Y:S01]  /*1e40*/  ISETP.GE.U32.AND P0, PT, R6, 0x7, PT ;  /* 0x000000070600780c */ /* 0x000fe20003f06070 */
[----:B------:R-:W-:Y:S01]  /*1e50*/  HFMA2 R5, -RZ, RZ, 0, 0 ;  /* 0x00000000ff057431 */ /* 0x000fe200000001ff */
[----:B-1----:R-:W-:-:S04]  /*1e60*/  MOV R21, UR6 ;  /* 0x0000000600157c02 */ /* 0x002fc80008000f00 */
[----:B------:R-:W-:-:S07]  /*1e70*/  LOP3.LUT R6, R21, 0x7, RZ, 0xc0, !PT ;  /* 0x0000000715067812 */ /* 0x000fce00078ec0ff */
[----:B------:R-:W-:Y:S05]  /*1e80*/  @!P0 BRA `(.L_x_23) ;  /* 0x0000000c00a88947 */ /* 0x000fea0003800000 */
[----:B------:R-:W1:Y:S01]  /*1e90*/  LDC R7, c[0x0][0x390] ;  /* 0x0000e400ff077b82 */ /* 0x000e620000000800 */
[C---:B------:R-:W-:Y:S01]  /*1ea0*/  LOP3.LUT R5, R21.reuse, 0x7ffffff8, RZ, 0xc0, !PT ;  /* 0x7ffffff815057812 */ /* 0x040fe200078ec0ff */
[C-C-:B0-----:R-:W-:Y:S01]  /*1eb0*/  IMAD R8, R21.reuse, 0x7, R0.reuse ;  /* 0x0000000715087824 */ /* 0x141fe200078e0200 */
[CC--:B------:R-:W-:Y:S01]  /*1ec0*/  LEA R11, R21.reuse, R0.reuse, 0x2 ;  /* 0x00000000150b7211 */ /* 0x0c0fe200078e10ff */
[C-C-:B------:R-:W-:Y:S01]  /*1ed0*/  IMAD R9, R21.reuse, 0x6, R0.reuse ;  /* 0x0000000615097824 */ /* 0x140fe200078e0200 */
[CC--:B------:R-:W-:Y:S01]  /*1ee0*/  LEA R13, R21.reuse, R0.reuse, 0x1 ;  /* 0x00000000150d7211 */ /* 0x0c0fe200078e08ff */
[C-C-:B------:R-:W-:Y:S01]  /*1ef0*/  IMAD R10, R21.reuse, 0x5, R0.reuse ;  /* 0x00000005150a7824 */ /* 0x140fe200078e0200 */
[----:B------:R-:W-:Y:S01]  /*1f00*/  IADD3 R14, PT, PT, R0, R21, RZ ;  /* 0x00000015000e7210 */ /* 0x000fe20007ffe0ff */
[----:B------:R-:W0:Y:S01]  /*1f10*/  LDC.64 R16, c[0x0][0x380] ;  /* 0x0000e000ff107b82 */ /* 0x000e220000000a00 */
[----:B------:R-:W-:Y:S01]  /*1f20*/  IMAD R12, R21, 0x3, R0 ;  /* 0x00000003150c7824 */ /* 0x000fe200078e0200 */
[----:B------:R-:W-:Y:S01]  /*1f30*/  MOV R15, R0 ;  /* 0x00000000000f7202 */ /* 0x000fe20000000f00 */
[----:B------:R-:W2:Y:S01]  /*1f40*/  LDCU.64 UR6, c[0x0][0x388] ;  /* 0x00007100ff0677ac */ /* 0x000ea20008000a00 */
[----:B------:R-:W-:-:S04]  /*1f50*/  IADD3 R24, PT, PT, -R5, RZ, RZ ;  /* 0x000000ff05187210 */ /* 0x000fc80007ffe1ff */
[----:B------:R-:W3:Y:S03]  /*1f60*/  LDC.64 R18, c[0x0][0x388] ;  /* 0x0000e200ff127b82 */ /* 0x000ee60000000a00 */
.L_x_63:
[----:B------:R-:W-:Y:S01]  /*1f70*/  FSETP.NEU.AND P0, PT, R4, RZ, PT ;  /* 0x000000ff0400720b */ /* 0x000fe20003f0d000 */
[----:B------:R-:W-:-:S12]  /*1f80*/  BSSY.RECONVERGENT B2, `(.L_x_24) ;  /* 0x0000019000027945 */ /* 0x000fd80003800200 */
[----:B------:R-:W4:Y:S02]  /*1f90*/  @!P0 LDC.64 R20, c[0x0][0x388] ;  /* 0x0000e200ff148b82 */ /* 0x000f240000000a00 */
[----:B--2-4-:R-:W-:-:S05]  /*1fa0*/  @!P0 IMAD.WIDE.U32 R22, R15, 0x4, R20 ;  /* 0x000000040f168825 */ /* 0x014fca00078e0014 */
[----:B------:R4:W-:Y:S01]  /*1fb0*/  @!P0 STG.E desc[UR4][R22.64], RZ ;  /* 0x000000ff16008986 */ /* 0x0009e2000c101904 */
[----:B------:R-:W-:Y:S05]  /*1fc0*/  @!P0 BRA `(.L_x_25) ;  /* 0x0000000000508947 */ /* 0x000fea0003800000 */
[----:B0-----:R-:W-:-:S06]  /*1fd0*/  IMAD.WIDE.U32 R20, R15, 0x4, R16 ;  /* 0x000000040f147825 */ /* 0x001fcc00078e0010 */
[----:B------:R-:W5:Y:S01]  /*1fe0*/  LDG.E R21, desc[UR4][R20.64] ;  /* 0x0000000414157981 */ /* 0x000f62000c1e1900 */
[----:B------:R-:W4:Y:S01]  /*1ff0*/  MUFU.RCP R25, R4 ;  /* 0x0000000400197308 */ /* 0x000f220000001000 */
[----:B------:R-:W-:Y:S01]  /*2000*/  BSSY.RECONVERGENT B3, `(.L_x_26) ;  /* 0x000000c000037945 */ /* 0x000fe20003800200 */
[----:B----4-:R-:W-:-:S04]  /*2010*/  FFMA R22, R25, -R4, 1 ;  /* 0x3f80000019167423 */ /* 0x010fc80000000804 */
[----:B------:R-:W-:Y:S01]  /*2020*/  FFMA R22, R25, R22, R25 ;  /* 0x0000001619167223 */ /* 0x000fe20000000019 */
[----:B-----5:R-:W-:-:S04]  /*2030*/  FADD R23, R21, -R2 ;  /* 0x8000000215177221 */ /* 0x020fc80000000000 */
[----:B------:R-:W0:Y:S01]  /*2040*/  FCHK P0, R23, R4 ;  /* 0x0000000417007302 */ /* 0x000e220000000000 */
[----:B------:R-:W-:-:S04]  /*2050*/  FFMA R25, R23, R22, RZ ;  /* 0x0000001617197223 */ /* 0x000fc800000000ff */
[----:B------:R-:W-:-:S04]  /*2060*/  FFMA R26, R25, -R4, R23 ;  /* 0x80000004191a7223 */ /* 0x000fc80000000017 */
[----:B------:R-:W-:Y:S01]  /*2070*/  FFMA R25, R22, R26, R25 ;  /* 0x0000001a16197223 */ /* 0x000fe20000000019 */
[----:B0-----:R-:W-:Y:S06]  /*2080*/  @!P0 BRA `(.L_x_27) ;  /* 0x00000000000c8947 */ /* 0x001fec0003800000 */
[----:B------:R-:W-:Y:S02]  /*2090*/  MOV R20, R23 ;  /* 0x0000001700147202 */ /* 0x000fe40000000f00 */
[----:B------:R-:W-:-:S07]  /*20a0*/  MOV R22, 0x20c0 ;  /* 0x000020c000167802 */ /* 0x000fce0000000f00 */
[----:B-123--:R-:W-:Y:S05]  /*20b0*/  CALL.REL.NOINC `($__internal_0_$__cuda_sm3x_div_rn_noftz_f32_slowpath) ;  /* 0x0000001800f47944 */ /* 0x00efea0003c00000 */
.L_x_27:
[----:B--2---:R-:W-:Y:S05]  /*20c0*/  BSYNC.RECONVERGENT B3 ;  /* 0x0000000000037941 */ /* 0x004fea0003800200 */
.L_x_26:
[----:B------:R-:W-:Y:S02]  /*20d0*/  MOV R20, UR6 ;  /* 0x0000000600147c02 */ /* 0x000fe40008000f00 */
[----:B------:R-:W-:-:S03]  /*20e0*/  MOV R21, UR7 ;  /* 0x0000000700157c02 */ /* 0x000fc60008000f00 */
[----:B------:R-:W-:-:S05]  /*20f0*/  IMAD.WIDE.U32 R22, R15, 0x4, R20 ;  /* 0x000000040f167825 */ /* 0x000fca00078e0014 */
[----:B------:R0:W-:Y:S02]  /*2100*/  STG.E desc[UR4][R22.64], R25 ;  /* 0x0000001916007986 */ /* 0x0001e4000c101904 */
.L_x_25:
[----:B--2---:R-:W-:Y:S05]  /*2110*/  BSYNC.RECONVERGENT B2 ;  /* 0x0000000000027941 */ /* 0x004fea0003800200 */
.L_x_24:
[----:B------:R-:W-:Y:S01]  /*2120*/  FSETP.NEU.AND P0, PT, R4, RZ, PT ;  /* 0x000000ff0400720b */ /* 0x000fe20003f0d000 */
[----:B------:R-:W-:-:S12]  /*2130*/  BSSY.RECONVERGENT B2, `(.L_x_28) ;  /* 0x0000018000027945 */ /* 0x000fd80003800200 */
[----:B------:R-:W-:Y:S05]  /*2140*/  @!P0 BRA `(.L_x_29) ;  /* 0x0000000000508947 */ /* 0x000fea0003800000 */
[----:B0-----:R-:W-:-:S06]  /*2150*/  IMAD.WIDE.U32 R20, R14, 0x4, R16 ;  /* 0x000000040e147825 */ /* 0x001fcc00078e0010 */
[----:B------:R-:W2:Y:S01]  /*2160*/  LDG.E R21, desc[UR4][R20.64] ;  /* 0x0000000414157981 */ /* 0x000ea2000c1e1900 */
[----:B----4-:R-:W0:Y:S01]  /*2170*/  MUFU.RCP R23, R4 ;  /* 0x0000000400177308 */ /* 0x010e220000001000 */
[----:B------:R-:W-:Y:S01]  /*2180*/  BSSY.RECONVERGENT B3, `(.L_x_30) ;  /* 0x000000b000037945 */ /* 0x000fe20003800200 */
[----:B0-----:R-:W-:-:S04]  /*2190*/  FFMA R22, R23, -R4, 1 ;  /* 0x3f80000017167423 */ /* 0x001fc80000000804 */
[----:B------:R-:W-:Y:S01]  /*21a0*/  FFMA R22, R23, R22, R23 ;  /* 0x0000001617167223 */ /* 0x000fe20000000017 */
[----:B--2---:R-:W-:-:S04]  /*21b0*/  FADD R20, R21, -R2 ;  /* 0x8000000215147221 */ /* 0x004fc80000000000 */
[----:B------:R-:W0:Y:S01]  /*21c0*/  FCHK P0, R20, R4 ;  /* 0x0000000414007302 */ /* 0x000e220000000000 */
[----:B------:R-:W-:-:S04]  /*21d0*/  FFMA R23, R22, R20, RZ ;  /* 0x0000001416177223 */ /* 0x000fc800000000ff */
[----:B------:R-:W-:-:S04]  /*21e0*/  FFMA R26, R23, -R4, R20 ;  /* 0x80000004171a7223 */ /* 0x000fc80000000014 */
[----:B------:R-:W-:Y:S01]  /*21f0*/  FFMA R25, R22, R26, R23 ;  /* 0x0000001a16197223 */ /* 0x000fe20000000017 */
[----:B0-----:R-:W-:Y:S06]  /*2200*/  @!P0 BRA `(.L_x_31) ;  /* 0x0000000000088947 */ /* 0x001fec0003800000 */
[----:B------:R-:W-:-:S07]  /*2210*/  MOV R22, 0x2230 ;  /* 0x0000223000167802 */ /* 0x000fce0000000f00 */
[----:B-1-3--:R-:W-:Y:S05]  /*2220*/  CALL.REL.NOINC `($__internal_0_$__cuda_sm3x_div_rn_noftz_f32_slowpath) ;  /* 0x0000001800987944 */ /* 0x00afea0003c00000 */
.L_x_31:
[----:B------:R-:W-:Y:S05]  /*2230*/  BSYNC.RECONVERGENT B3 ;  /* 0x0000000000037941 */ /* 0x000fea0003800200 */
.L_x_30:
[----:B------:R-:W-:Y:S02]  /*2240*/  MOV R20, UR6 ;  /* 0x0000000600147c02 */ /* 0x000fe40008000f00 */
[----:B------:R-:W-:-:S03]  /*2250*/  MOV R21, UR7 ;  /* 0x0000000700157c02 */ /* 0x000fc60008000f00 */
[----:B------:R-:W-:-:S05]  /*2260*/  IMAD.WIDE.U32 R22, R14, 0x4, R20 ;  /* 0x000000040e167825 */ /* 0x000fca00078e0014 */
[----:B------:R0:W-:Y:S01]  /*2270*/  STG.E desc[UR4][R22.64], R25 ;  /* 0x0000001916007986 */ /* 0x0001e2000c101904 */
[----:B------:R-:W-:Y:S05]  /*2280*/  BRA `(.L_x_32) ;  /* 0x0000000000087947 */ /* 0x000fea0003800000 */
.L_x_29:
[----:B0---4-:R-:W-:-:S05]  /*2290*/  IMAD.WIDE.U32 R22, R14, 0x4, R20 ;  /* 0x000000040e167825 */ /* 0x011fca00078e0014 */
[----:B------:R2:W-:Y:S02]  /*22a0*/  STG.E desc[UR4][R22.64], RZ ;  /* 0x000000ff16007986 */ /* 0x0005e4000c101904 */
.L_x_32:
[----:B------:R-:W-:Y:S05]  /*22b0*/  BSYNC.RECONVERGENT B2 ;  /* 0x0000000000027941 */ /* 0x000fea0003800200 */
.L_x_28:
[----:B------:R-:W-:Y:S01]  /*22c0*/  FSETP.NEU.AND P0, PT, R4, RZ, PT ;  /* 0x000000ff0400720b */ /* 0x000fe20003f0d000 */
[----:B------:R-:W-:-:S12]  /*22d0*/  BSSY.RECONVERGENT B2, `(.L_x_33) ;  /* 0x0000018000027945 */ /* 0x000fd80003800200 */
[----:B------:R-:W-:Y:S05]  /*22e0*/  @!P0 BRA `(.L_x_34) ;  /* 0x0000000000508947 */ /* 0x000fea0003800000 */
[----:B------:R-:W-:-:S06]  /*22f0*/  IMAD.WIDE.U32 R20, R13, 0x4, R16 ;  /* 0x000000040d147825 */ /* 0x000fcc00078e0010 */
[----:B------:R-:W4:Y:S01]  /*2300*/  LDG.E R21, desc[UR4][R20.64] ;  /* 0x0000000414157981 */ /* 0x000f22000c1e1900 */
[----:B0-2---:R-:W0:Y:S01]  /*2310*/  MUFU.RCP R23, R4 ;  /* 0x0000000400177308 */ /* 0x005e220000001000 */
[----:B------:R-:W-:Y:S01]  /*2320*/  BSSY.RECONVERGENT B3, `(.L_x_35) ;  /* 0x000000b000037945 */ /* 0x000fe20003800200 */
[----:B0-----:R-:W-:-:S04]  /*2330*/  FFMA R22, R23, -R4, 1 ;  /* 0x3f80000017167423 */ /* 0x001fc80000000804 */
[----:B------:R-:W-:Y:S01]  /*2340*/  FFMA R22, R23, R22, R23 ;  /* 0x0000001617167223 */ /* 0x000fe20000000017 */
[----:B----4-:R-:W-:-:S04]  /*2350*/  FADD R20, R21, -R2 ;  /* 0x8000000215147221 */ /* 0x010fc80000000000 */
[----:B------:R-:W0:Y:S01]  /*2360*/  FCHK P0, R20, R4 ;  /* 0x0000000414007302 */ /* 0x000e220000000000 */
[----:B------:R-:W-:-:S04]  /*2370*/  FFMA R23, R22, R20, RZ ;  /* 0x0000001416177223 */ /* 0x000fc800000000ff */
[----:B------:R-:W-:-:S04]  /*2380*/  FFMA R26, R23, -R4, R20 ;  /* 0x80000004171a7223 */ /* 0x000fc80000000014 */
[----:B------:R-:W-:Y:S01]  /*2390*/  FFMA R25, R22, R26, R23 ;  /* 0x0000001a16197223 */ /* 0x000fe20000000017 */
[----:B0-----:R-:W-:Y:S06]  /*23a0*/  @!P0 BRA `(.L_x_36) ;  /* 0x0000000000088947 */ /* 0x001fec0003800000 */
[----:B------:R-:W-:-:S07]  /*23b0*/  MOV R22, 0x23d0 ;  /* 0x000023d000167802 */ /* 0x000fce0000000f00 */
[----:B-1-3--:R-:W-:Y:S05]  /*23c0*/  CALL.REL.NOINC `($__internal_0_$__cuda_sm3x_div_rn_noftz_f32_slowpath) ;  /* 0x0000001800307944 */ /* 0x00afea0003c00000 */
.L_x_36:
[----:B------:R-:W-:Y:S05]  /*23d0*/  BSYNC.RECONVERGENT B3 ;  /* 0x0000000000037941 */ /* 0x000fea0003800200 */
.L_x_35:
[----:B------:R-:W-:Y:S02]  /*23e0*/  MOV R20, UR6 ;  /* 0x0000000600147c02 */ /* 0x000fe40008000f00 */
[----:B------:R-:W-:-:S03]  /*23f0*/  MOV R21, UR7 ;  /* 0x0000000700157c02 */ /* 0x000fc60008000f00 */
[----:B------:R-:W-:-:S05]  /*2400*/  IMAD.WIDE.U32 R22, R13, 0x4, R20 ;  /* 0x000000040d167825 */ /* 0x000fca00078e0014 */
[----:B------:R0:W-:Y:S01]  /*2410*/  STG.E desc[UR4][R22.64], R25 ;  /* 0x0000001916007986 */ /* 0x0001e2000c101904 */
[----:B------:R-:W-:Y:S05]  /*2420*/  BRA `(.L_x_37) ;  /* 0x0000000000087947 */ /* 0x000fea0003800000 */
.L_x_34:
[----:B0-2---:R-:W-:-:S05]  /*2430*/  IMAD.WIDE.U32 R22, R13, 0x4, R20 ;  /* 0x000000040d167825 */ /* 0x005fca00078e0014 */
[----:B------:R2:W-:Y:S02]  /*2440*/  STG.E desc[UR4][R22.64], RZ ;  /* 0x000000ff16007986 */ /* 0x0005e4000c101904 */
.L_x_37:
[----:B------:R-:W-:Y:S05]  /*2450*/  BSYNC.RECONVERGENT B2 ;  /* 0x0000000000027941 */ /* 0x000fea0003800200 */
.L_x_33:
        /* <DEDUP_REMOVED lines=17> */
.L_x_41:
[----:B------:R-:W-:Y:S05]  /*2570*/  BSYNC.RECONVERGENT B3 ;  /* 0x0000000000037941 */ /* 0x000fea0003800200 */
.L_x_40:
[----:B------:R-:W-:Y:S02]  /*2580*/  MOV R20, UR6 ;  /* 0x0000000600147c02 */ /* 0x000fe40008000f00 */
[----:B------:R-:W-:-:S03]  /*2590*/  MOV R21, UR7 ;  /* 0x0000000700157c02 */ /* 0x000fc60008000f00 */
[----:B------:R-:W-:-:S05]  /*25a0*/  IMAD.WIDE.U32 R22, R12, 0x4, R20 ;  /* 0x000000040c167825 */ /* 0x000fca00078e0014 */
[----:B------:R0:W-:Y:S01]  /*25b0*/  STG.E desc[UR4][R22.64], R25 ;  /* 0x0000001916007986 */ /* 0x0001e2000c101904 */
[----:B------:R-:W-:Y:S05]  /*25c0*/  BRA `(.L_x_42) ;  /* 0x0000000000087947 */ /* 0x000fea0003800000 */
.L_x_39:
[----:B0-2---:R-:W-:-:S05]  /*25d0*/  IMAD.WIDE.U32 R22, R12, 0x4, R20 ;  /* 0x000000040c167825 */ /* 0x005fca00078e0014 */
[----:B------:R2:W-:Y:S02]  /*25e0*/  STG.E desc[UR4][R22.64], RZ ;  /* 0x000000ff16007986 */ /* 0x0005e4000c101904 */
.L_x_42:
[----:B------:R-:W-:Y:S05]  /*25f0*/  BSYNC.RECONVERGENT B2 ;  /* 0x0000000000027941 */ /* 0x000fea0003800200 */
.L_x_38:
        /* <DEDUP_REMOVED lines=17> */
.L_x_46:
[----:B------:R-:W-:Y:S05]  /*2710*/  BSYNC.RECONVERGENT B3 ;  /* 0x0000000000037941 */ /* 0x000fea0003800200 */
.L_x_45:
[----:B------:R-:W-:Y:S02]  /*2720*/  MOV R20, UR6 ;  /* 0x0000000600147c02 */ /* 0x000fe40008000f00 */
[----:B------:R-:W-:-:S03]  /*2730*/  MOV R21, UR7 ;  /* 0x0000000700157c02 */ /* 0x000fc60008000f00 */
[----:B------:R-:W-:-:S05]  /*2740*/  IMAD.WIDE.U32 R22, R11, 0x4, R20 ;  /* 0x000000040b167825 */ /* 0x000fca00078e0014 */
[----:B------:R0:W-:Y:S01]  /*2750*/  STG.E desc[UR4][R22.64], R25 ;  /* 0x0000001916007986 */ /* 0x0001e2000c101904 */
[----:B------:R-:W-:Y:S05]  /*2760*/  BRA `(.L_x_47) ;  /* 0x0000000000087947 */ /* 0x000fea0003800000 */
.L_x_44:
[----:B0-2---:R-:W-:-:S05]  /*2770*/  IMAD.WIDE.U32 R22, R11, 0x4, R20 ;  /* 0x000000040b167825 */ /* 0x005fca00078e0014 */
[----:B------:R2:W-:Y:S02]  /*2780*/  STG.E desc[UR4][R22.64], RZ ;  /* 0x000000ff16007986 */ /* 0x0005e4000c101904 */
.L_x_47:
[----:B------:R-:W-:Y:S05]  /*2790*/  BSYNC.RECONVERGENT B2 ;  /* 0x0000000000027941 */ /* 0x000fea0003800200 */
.L_x_43:
        /* <DEDUP_REMOVED lines=17> */
.L_x_51:
[----:B------:R-:W-:Y:S05]  /*28b0*/  BSYNC.RECONVERGENT B3 ;  /* 0x0000000000037941 */ /* 0x000fea0003800200 */
.L_x_50:
[----:B------:R-:W-:Y:S02]  /*28c0*/  MOV R20, UR6 ;  /* 0x0000000600147c02 */ /* 0x000fe40008000f00 */
[----:B------:R-:W-:-:S03]  /*28d0*/  MOV R21, UR7 ;  /* 0x0000000700157c02 */ /* 0x000fc60008000f00 */
[----:B------:R-:W-:-:S05]  /*28e0*/  IMAD.WIDE.U32 R22, R10, 0x4, R20 ;  /* 0x000000040a167825 */ /* 0x000fca00078e0014 */
[----:B------:R0:W-:Y:S01]  /*28f0*/  STG.E desc[UR4][R22.64], R25 ;  /* 0x0000001916007986 */ /* 0x0001e2000c101904 */
[----:B------:R-:W-:Y:S05]  /*2900*/  BRA `(.L_x_52) ;  /* 0x0000000000087947 */ /* 0x000fea0003800000 */
.L_x_49:
[----:B0-2---:R-:W-:-:S05]  /*2910*/  IMAD.WIDE.U32 R22, R10, 0x4, R20 ;  /* 0x000000040a167825 */ /* 0x005fca00078e0014 */
[----:B------:R2:W-:Y:S02]  /*2920*/  STG.E desc[UR4][R22.64], RZ ;  /* 0x000000ff16007986 */ /* 0x0005e4000c101904 */
.L_x_52:
[----:B------:R-:W-:Y:S05]  /*2930*/  BSYNC.RECONVERGENT B2 ;  /* 0x0000000000027941 */ /* 0x000fea0003800200 */
.L_x_48:
        /* <DEDUP_REMOVED lines=17> */
.L_x_56:
[----:B------:R-:W-:Y:S05]  /*2a50*/  BSYNC.RECONVERGENT B3 ;  /* 0x0000000000037941 */ /* 0x000fea0003800200 */
.L_x_55:
[----:B------:R-:W-:Y:S02]  /*2a60*/  MOV R20, UR6 ;  /* 0x0000000600147c02 */ /* 0x000fe40008000f00 */
[----:B------:R-:W-:-:S03]  /*2a70*/  MOV R21, UR7 ;  /* 0x0000000700157c02 */ /* 0x000fc60008000f00 */
[----:B------:R-:W-:-:S05]  /*2a80*/  IMAD.WIDE.U32 R22, R9, 0x4, R20 ;  /* 0x0000000409167825 */ /* 0x000fca00078e0014 */
[----:B------:R0:W-:Y:S01]  /*2a90*/  STG.E desc[UR4][R22.64], R25 ;  /* 0x0000001916007986 */ /* 0x0001e2000c101904 */
[----:B------:R-:W-:Y:S05]  /*2aa0*/  BRA `(.L_x_57) ;  /* 0x0000000000087947 */ /* 0x000fea0003800000 */
.L_x_54:
[----:B0-2---:R-:W-:-:S05]  /*2ab0*/  IMAD.WIDE.U32 R22, R9, 0x4, R20 ;  /* 0x0000000409167825 */ /* 0x005fca00078e0014 */
[----:B------:R2:W-:Y:S02]  /*2ac0*/  STG.E desc[UR4][R22.64], RZ ;  /* 0x000000ff16007986 */ /* 0x0005e4000c101904 */
.L_x_57:
[----:B------:R-:W-:Y:S05]  /*2ad0*/  BSYNC.RECONVERGENT B2 ;  /* 0x0000000000027941 */ /* 0x000fea0003800200 */
.L_x_53:
        /* <DEDUP_REMOVED lines=17> */
[----:B------:R-:W-:-:S07]  /*2bf0*/  MOV R23, R25 ;  /* 0x0000001900177202 */ /* 0x000fce0000000f00 */
.L_x_61:
[----:B------:R-:W-:Y:S05]  /*2c00*/  BSYNC.RECONVERGENT B3 ;  /* 0x0000000000037941 */ /* 0x000fea0003800200 */
.L_x_60:
[----:B---3--:R-:W-:-:S05]  /*2c10*/  IMAD.WIDE.U32 R20, R8, 0x4, R18 ;  /* 0x0000000408147825 */ /* 0x008fca00078e0012 */
[----:B------:R0:W-:Y:S01]  /*2c20*/  STG.E desc[UR4][R20.64], R23 ;  /* 0x0000001714007986 */ /* 0x0001e2000c101904 */
[----:B------:R-:W-:Y:S05]  /*2c30*/  BRA `(.L_x_62) ;  /* 0x0000000000087947 */ /* 0x000fea0003800000 */
.L_x_59:
[----:B------:R-:W-:-:S05]  /*2c40*/  IMAD.WIDE.U32 R20, R8, 0x4, R20 ;  /* 0x0000000408147825 */ /* 0x000fca00078e0014 */
[----:B------:R4:W-:Y:S02]  /*2c50*/  STG.E desc[UR4][R20.64], RZ ;  /* 0x000000ff14007986 */ /* 0x0009e4000c101904 */
.L_x_62:
[----:B------:R-:W-:Y:S05]  /*2c60*/  BSYNC.RECONVERGENT B2 ;  /* 0x0000000000027941 */ /* 0x000fea0003800200 */
.L_x_58:
[----:B------:R-:W-:Y:S02]  /*2c70*/  IADD3 R24, PT, PT, R24, 0x8, RZ ;  /* 0x0000000818187810 */ /* 0x000fe40007ffe0ff */
[----:B01--4-:R-:W-:Y:S02]  /*2c80*/  MOV R21, R7 ;  /* 0x0000000700157202 */ /* 0x013fe40000000f00 */
[----:B------:R-:W-:Y:S02]  /*2c90*/  ISETP.NE.AND P0, PT, R24, RZ, PT ;  /* 0x000000ff1800720c */ /* 0x000fe40003f05270 */
[C---:B------:R-:W-:Y:S02]  /*2ca0*/  LEA R8, R21.reuse, R8, 0x3 ;  /* 0x0000000815087211 */ /* 0x040fe400078e18ff */
[C---:B------:R-:W-:Y:S02]  /*2cb0*/  LEA R9, R21.reuse, R9, 0x3 ;  /* 0x0000000915097211 */ /* 0x040fe400078e18ff */
[----:B------:R-:W-:-:S02]  /*2cc0*/  LEA R10, R21, R10, 0x3 ;  /* 0x0000000a150a7211 */ /* 0x000fc400078e18ff */
[C---:B------:R-:W-:Y:S02]  /*2cd0*/  LEA R11, R21.reuse, R11, 0x3 ;  /* 0x0000000b150b7211 */ /* 0x040fe400078e18ff */
[C---:B------:R-:W-:Y:S02]  /*2ce0*/  LEA R12, R21.reuse, R12, 0x3 ;  /* 0x0000000c150c7211 */ /* 0x040fe400078e18ff */
[C---:B------:R-:W-:Y:S02]  /*2cf0*/  LEA R13, R21.reuse, R13, 0x3 ;  /* 0x0000000d150d7211 */ /* 0x040fe400078e18ff */
[C---:B------:R-:W-:Y:S02]  /*2d00*/  LEA R15, R21.reuse, R15, 0x3 ;  /* 0x0000000f150f7211 */ /* 0x040fe400078e18ff */
[----:B------:R-:W-:Y:S01]  /*2d10*/  LEA R14, R21, R14, 0x3 ;  /* 0x0000000e150e7211 */ /* 0x000fe200078e18ff */
[----:B------:R-:W-:Y:S06]  /*2d20*/  @P0 BRA `(.L_x_63) ;  /* 0xfffffff000900947 */ /* 0x000fec000383ffff */
.L_x_23:
[----:B------:R-:W-:-:S13]  /*2d30*/  ISETP.NE.AND P0, PT, R6, RZ, PT ;  /* 0x000000ff0600720c */ /* 0x000fda0003f05270 */
[----:B------:R-:W-:Y:S05]  /*2d40*/  @!P0 EXIT ;  /* 0x000000000000894d */ /* 0x000fea0003800000 */
[----:B------:R-:W-:Y:S02]  /*2d50*/  ISETP.GE.U32.AND P0, PT, R6, 0x4, PT ;  /* 0x000000040600780c */ /* 0x000fe40003f06070 */
[----:B------:R-:W-:-:S11]  /*2d60*/  LOP3.LUT R8, R21, 0x3, RZ, 0xc0, !PT ;  /* 0x0000000315087812 */ /* 0x000fd600078ec0ff */
[----:B------:R-:W-:Y:S05]  /*2d70*/  @!P0 BRA `(.L_x_64) ;  /* 0x00000008001c8947 */ /* 0x000fea0003800000 */
[----:B------:R-:W-:Y:S01]  /*2d80*/  FSETP.NEU.AND P0, PT, R4, RZ, PT ;  /* 0x000000ff0400720b */ /* 0x000fe20003f0d000 */
[----:B------:R-:W-:-:S12]  /*2d90*/  BSSY.RECONVERGENT B2, `(.L_x_65) ;  /* 0x0000020000027945 */ /* 0x000fd80003800200 */
[----:B------:R-:W-:Y:S05]  /*2da0*/  @!P0 BRA `(.L_x_66) ;  /* 0x0000000000608947 */ /* 0x000fea0003800000 */
[----:B------:R-:W1:Y:S01]  /*2db0*/  LDC.64 R10, c[0x0][0x380] ;  /* 0x0000e000ff0a7b82 */ /* 0x000e620000000a00 */
[----:B0-----:R-:W-:-:S04]  /*2dc0*/  IMAD R7, R5, R21, R0 ;  /* 0x0000001505077224 */ /* 0x001fc800078e0200 */
[----:B-1----:R-:W-:-:S06]  /*2dd0*/  IMAD.WIDE.U32 R10, R7, 0x4, R10 ;  /* 0x00000004070a7825 */ /* 0x002fcc00078e000a */
[----:B------:R-:W4:Y:S01]  /*2de0*/  LDG.E R11, desc[UR4][R10.64] ;  /* 0x000000040a0b7981 */ /* 0x000f22000c1e1900 */
[----:B------:R-:W0:Y:S01]  /*2df0*/  MUFU.RCP R9, R4 ;  /* 0x0000000400097308 */ /* 0x000e220000001000 */
        /* <DEDUP_REMOVED lines=9> */
[----:B--2---:R-:W-:-:S07]  /*2e90*/  MOV R22, 0x2eb0 ;  /* 0x00002eb000167802 */ /* 0x004fce0000000f00 */
[----:B---3--:R-:W-:Y:S05]  /*2ea0*/  CALL.REL.NOINC `($__internal_0_$__cuda_sm3x_div_rn_noftz_f32_slowpath) ;  /* 0x0000000c00787944 */ /* 0x008fea0003c00000 */
[----:B------:R-:W-:-:S07]  /*2eb0*/  MOV R9, R25 ;  /* 0x0000001900097202 */ /* 0x000fce0000000f00 */
.L_x_68:
[----:B------:R-:W-:Y:S05]  /*2ec0*/  BSYNC.RECONVERGENT B3 ;  /* 0x0000000000037941 */ /* 0x000fea0003800200 */
.L_x_67:
[----:B------:R-:W0:Y:S02]  /*2ed0*/  LDCU.64 UR6, c[0x0][0x388] ;  /* 0x00007100ff0677ac */ /* 0x000e240008000a00 */
[----:B0-----:R-:W-:Y:S02]  /*2ee0*/  MOV R10, UR6 ;  /* 0x00000006000a7c02 */ /* 0x001fe40008000f00 */
[----:B------:R-:W-:-:S03]  /*2ef0*/  MOV R11, UR7 ;  /* 0x00000007000b7c02 */ /* 0x000fc60008000f00 */
[----:B------:R-:W-:-:S05]  /*2f00*/  IMAD.WIDE.U32 R6, R7, 0x4, R10 ;  /* 0x0000000407067825 */ /* 0x000fca00078e000a */
[----:B------:R0:W-:Y:S01]  /*2f10*/  STG.E desc[UR4][R6.64], R9 ;  /* 0x0000000906007986 */ /* 0x0001e2000c101904 */
[----:B------:R-:W-:Y:S05]  /*2f20*/  BRA `(.L_x_69) ;  /* 0x0000000000187947 */ /* 0x000fea0003800000 */
.L_x_66:
[----:B------:R-:W1:Y:S01]  /*2f30*/  LDCU.64 UR6, c[0x0][0x388] ;  /* 0x00007100ff0677ac */ /* 0x000e620008000a00 */
[----:B0-----:R-:W-:Y:S01]  /*2f40*/  IMAD R7, R5, R21, R0 ;  /* 0x0000001505077224 */ /* 0x001fe200078e0200 */
[----:B-1----:R-:W-:Y:S02]  /*2f50*/  MOV R10, UR6 ;  /* 0x00000006000a7c02 */ /* 0x002fe40008000f00 */
[----:B------:R-:W-:-:S03]  /*2f60*/  MOV R11, UR7 ;  /* 0x00000007000b7c02 */ /* 0x000fc60008000f00 */
[----:B------:R-:W-:-:S05]  /*2f70*/  IMAD.WIDE.U32 R6, R7, 0x4, R10 ;  /* 0x0000000407067825 */ /* 0x000fca00078e000a */
[----:B------:R1:W-:Y:S02]  /*2f80*/  STG.E desc[UR4][R6.64], RZ ;  /* 0x000000ff06007986 */ /* 0x0003e4000c101904 */
.L_x_69:
[----:B------:R-:W-:Y:S05]  /*2f90*/  BSYNC.RECONVERGENT B2 ;  /* 0x0000000000027941 */ /* 0x000fea0003800200 */
.L_x_65:
[----:B------:R-:W-:Y:S01]  /*2fa0*/  FSETP.NEU.AND P0, PT, R4, RZ, PT ;  /* 0x000000ff0400720b */ /* 0x000fe20003f0d000 */
[----:B------:R-:W-:Y:S01]  /*2fb0*/  BSSY.RECONVERGENT B2, `(.L_x_70) ;  /* 0x0000020000027945 */ /* 0x000fe20003800200 */
[----:B01----:R-:W-:-:S11]  /*2fc0*/  IADD3 R7, PT, PT, R5, 0x1, RZ ;  /* 0x0000000105077810 */ /* 0x003fd60007ffe0ff */
[----:B------:R-:W-:Y:S05]  /*2fd0*/  @!P0 BRA `(.L_x_71) ;  /* 0x0000000000648947 */ /* 0x000fea0003800000 */
[----:B------:R-:W0:Y:S01]  /*2fe0*/  LDC.64 R10, c[0x0][0x380] ;  /* 0x0000e000ff0a7b82 */ /* 0x000e220000000a00 */
[----:B------:R-:W1:Y:S02]  /*2ff0*/  LDCU UR6, c[0x0][0x390] ;  /* 0x00007200ff0677ac */ /* 0x000e640008000800 */
[----:B-1----:R-:W-:-:S04]  /*3000*/  IMAD R7, R7, UR6, R0 ;  /* 0x0000000607077c24 */ /* 0x002fc8000f8e0200 */
[----:B0-----:R-:W-:-:S06]  /*3010*/  IMAD.WIDE.U32 R10, R7, 0x4, R10 ;  /* 0x00000004070a7825 */ /* 0x001fcc00078e000a */
        /* <DEDUP_REMOVED lines=14> */
.L_x_73:
[----:B------:R-:W-:Y:S05]  /*3100*/  BSYNC.RECONVERGENT B3 ;  /* 0x0000000000037941 */ /* 0x000fea0003800200 */
.L_x_72:
[----:B------:R-:W0:Y:S02]  /*3110*/  LDCU.64 UR6, c[0x0][0x388] ;  /* 0x00007100ff0677ac */ /* 0x000e240008000a00 */
[----:B0-----:R-:W-:Y:S02]  /*3120*/  MOV R10, UR6 ;  /* 0x00000006000a7c02 */ /* 0x001fe40008000f00 */
[----:B------:R-:W-:-:S03]  /*3130*/  MOV R11, UR7 ;  /* 0x00000007000b7c02 */ /* 0x000fc60008000f00 */
[----:B------:R-:W-:-:S05]  /*3140*/  IMAD.WIDE.U32 R6, R7, 0x4, R10 ;  /* 0x0000000407067825 */ /* 0x000fca00078e000a */
[----:B------:R0:W-:Y:S01]  /*3150*/  STG.E desc[UR4][R6.64], R9 ;  /* 0x0000000906007986 */ /* 0x0001e2000c101904 */
[----:B------:R-:W-:Y:S05]  /*3160*/  BRA `(.L_x_74) ;  /* 0x0000000000107947 */ /* 0x000fea0003800000 */
.L_x_71:
[----:B------:R-:W0:Y:S02]  /*3170*/  LDCU UR6, c[0x0][0x390] ;  /* 0x00007200ff0677ac */ /* 0x000e240008000800 */
[----:B0-----:R-:W-:-:S04]  /*3180*/  IMAD R7, R7, UR6, R0 ;  /* 0x0000000607077c24 */ /* 0x001fc8000f8e0200 */
[----:B------:R-:W-:-:S05]  /*3190*/  IMAD.WIDE.U32 R6, R7, 0x4, R10 ;  /* 0x0000000407067825 */ /* 0x000fca00078e000a */
[----:B------:R1:W-:Y:S02]  /*31a0*/  STG.E desc[UR4][R6.64], RZ ;  /* 0x000000ff06007986 */ /* 0x0003e4000c101904 */
.L_x_74:
[----:B------:R-:W-:Y:S05]  /*31b0*/  BSYNC.RECONVERGENT B2 ;  /* 0x0000000000027941 */ /* 0x000fea0003800200 */
.L_x_70:
        /* <DEDUP_REMOVED lines=22> */
.L_x_78:
[----:B------:R-:W-:Y:S05]  /*3320*/  BSYNC.RECONVERGENT B3 ;  /* 0x0000000000037941 */ /* 0x000fea0003800200 */
.L_x_77:
[----:B------:R-:W0:Y:S02]  /*3330*/  LDCU.64 UR6, c[0x0][0x388] ;  /* 0x00007100ff0677ac */ /* 0x000e240008000a00 */
[----:B0-----:R-:W-:Y:S02]  /*3340*/  MOV R10, UR6 ;  /* 0x00000006000a7c02 */ /* 0x001fe40008000f00 */
[----:B------:R-:W-:-:S03]  /*3350*/  MOV R11, UR7 ;  /* 0x00000007000b7c02 */ /* 0x000fc60008000f00 */
[----:B------:R-:W-:-:S05]  /*3360*/  IMAD.WIDE.U32 R6, R7, 0x4, R10 ;  /* 0x0000000407067825 */ /* 0x000fca00078e000a */
[----:B------:R0:W-:Y:S01]  /*3370*/  STG.E desc[UR4][R6.64], R9 ;  /* 0x0000000906007986 */ /* 0x0001e2000c101904 */
[----:B------:R-:W-:Y:S05]  /*3380*/  BRA `(.L_x_79) ;  /* 0x0000000000107947 */ /* 0x000fea0003800000 */
.L_x_76:
[----:B------:R-:W0:Y:S02]  /*3390*/  LDCU UR6, c[0x0][0x390] ;  /* 0x00007200ff0677ac */ /* 0x000e240008000800 */
[----:B0-----:R-:W-:-:S04]  /*33a0*/  IMAD R7, R7, UR6, R0 ;  /* 0x0000000607077c24 */ /* 0x001fc8000f8e0200 */
[----:B------:R-:W-:-:S05]  /*33b0*/  IMAD.WIDE.U32 R6, R7, 0x4, R10 ;  /* 0x0000000407067825 */ /* 0x000fca00078e000a */
[----:B------:R1:W-:Y:S02]  /*33c0*/  STG.E desc[UR4][R6.64], RZ ;  /* 0x000000ff06007986 */ /* 0x0003e4000c101904 */
.L_x_79:
[----:B------:R-:W-:Y:S05]  /*33d0*/  BSYNC.RECONVERGENT B2 ;  /* 0x0000000000027941 */ /* 0x000fea0003800200 */
.L_x_75:
        /* <DEDUP_REMOVED lines=22> */
.L_x_83:
[----:B------:R-:W-:Y:S05]  /*3540*/  BSYNC.RECONVERGENT B3 ;  /* 0x0000000000037941 */ /* 0x000fea0003800200 */
.L_x_82:
[----:B------:R-:W0:Y:S02]  /*3550*/  LDC.64 R10, c[0x0][0x388] ;  /* 0x0000e200ff0a7b82 */ /* 0x000e240000000a00 */
[----:B0-----:R-:W-:-:S05]  /*3560*/  IMAD.WIDE.U32 R6, R7, 0x4, R10 ;  /* 0x0000000407067825 */ /* 0x001fca00078e000a */
[----:B------:R0:W-:Y:S01]  /*3570*/  STG.E desc[UR4][R6.64], R9 ;  /* 0x0000000906007986 */ /* 0x0001e2000c101904 */
[----:B------:R-:W-:Y:S05]  /*3580*/  BRA `(.L_x_84) ;  /* 0x0000000000107947 */ /* 0x000fea0003800000 */
.L_x_81:
[----:B------:R-:W0:Y:S02]  /*3590*/  LDCU UR6, c[0x0][0x390] ;  /* 0x00007200ff0677ac */ /* 0x000e240008000800 */
[----:B0-----:R-:W-:-:S04]  /*35a0*/  IMAD R7, R7, UR6, R0 ;  /* 0x0000000607077c24 */ /* 0x001fc8000f8e0200 */
[----:B------:R-:W-:-:S05]  /*35b0*/  IMAD.WIDE.U32 R10, R7, 0x4, R10 ;  /* 0x00000004070a7825 */ /* 0x000fca00078e000a */
[----:B------:R1:W-:Y:S02]  /*35c0*/  STG.E desc[UR4][R10.64], RZ ;  /* 0x000000ff0a007986 */ /* 0x0003e4000c101904 */
.L_x_84:
[----:B------:R-:W-:Y:S05]  /*35d0*/  BSYNC.RECONVERGENT B2 ;  /* 0x0000000000027941 */ /* 0x000fea0003800200 */
.L_x_80:
[----:B------:R-:W-:-:S07]  /*35e0*/  IADD3 R5, PT, PT, R5, 0x4, RZ ;  /* 0x0000000405057810 */ /* 0x000fce0007ffe0ff */
.L_x_64:
[----:B------:R-:W-:-:S13]  /*35f0*/  ISETP.NE.AND P0, PT, R8, RZ, PT ;  /* 0x000000ff0800720c */ /* 0x000fda0003f05270 */
[----:B------:R-:W-:Y:S05]  /*3600*/  @!P0 EXIT ;  /* 0x000000000000894d */ /* 0x000fea0003800000 */
[----:B------:R-:W-:-:S13]  /*3610*/  ISETP.NE.AND P0, PT, R8, 0x1, PT ;  /* 0x000000010800780c */ /* 0x000fda0003f05270 */
[----:B------:R-:W-:Y:S05]  /*3620*/  @!P0 BRA `(.L_x_85) ;  /* 0x0000000400148947 */ /* 0x000fea0003800000 */
[----:B------:R-:W-:Y:S01]  /*3630*/  FSETP.NEU.AND P0, PT, R4, RZ, PT ;  /* 0x000000ff0400720b */ /* 0x000fe20003f0d000 */
[----:B------:R-:W-:-:S12]  /*3640*/  BSSY.RECONVERGENT B2, `(.L_x_86) ;  /* 0x0000022000027945 */ /* 0x000fd80003800200 */
[----:B------:R-:W-:Y:S05]  /*3650*/  @!P0 BRA `(.L_x_87) ;  /* 0x0000000000648947 */ /* 0x000fea0003800000 */
[----:B0-----:R-:W0:Y:S01]  /*3660*/  LDC.64 R8, c[0x0][0x380] ;  /* 0x0000e000ff087b82 */ /* 0x001e220000000a00 */
[----:B------:R-:W4:Y:S02]  /*3670*/  LDCU UR6, c[0x0][0x390] ;  /* 0x00007200ff0677ac */ /* 0x000f240008000800 */
[----:B----4-:R-:W-:-:S04]  /*3680*/  IMAD R7, R5, UR6, R0 ;  /* 0x0000000605077c24 */ /* 0x010fc8000f8e0200 */
[----:B0-----:R-:W-:-:S06]  /*3690*/  IMAD.WIDE.U32 R8, R7, 0x4, R8 ;  /* 0x0000000407087825 */ /* 0x001fcc00078e0008 */
[----:B------:R-:W4:Y:S01]  /*36a0*/  LDG.E R9, desc[UR4][R8.64] ;  /* 0x0000000408097981 */ /* 0x000f22000c1e1900 */
[----:B-1----:R-:W0:Y:S01]  /*36b0*/  MUFU.RCP R11, R4 ;  /* 0x00000004000b7308 */ /* 0x002e220000001000 */
        /* <DEDUP_REMOVED lines=12> */
.L_x_89:
[----:B------:R-:W-:Y:S05]  /*3780*/  BSYNC.RECONVERGENT B3 ;  /* 0x0000000000037941 */ /* 0x000fea0003800200 */
.L_x_88:
[----:B------:R-:W0:Y:S02]  /*3790*/  LDCU.64 UR6, c[0x0][0x388] ;  /* 0x00007100ff0677ac */ /* 0x000e240008000a00 */
[----:B0-----:R-:W-:Y:S02]  /*37a0*/  MOV R8, UR6 ;  /* 0x0000000600087c02 */ /* 0x001fe40008000f00 */
[----:B------:R-:W-:-:S03]  /*37b0*/  MOV R9, UR7 ;  /* 0x0000000700097c02 */ /* 0x000fc60008000f00 */
[----:B------:R-:W-:-:S05]  /*37c0*/  IMAD.WIDE.U32 R6, R7, 0x4, R8 ;  /* 0x0000000407067825 */ /* 0x000fca00078e0008 */
[----:B------:R0:W-:Y:S01]  /*37d0*/  STG.E desc[UR4][R6.64], R11 ;  /* 0x0000000b06007986 */ /* 0x0001e2000c101904 */
[----:B------:R-:W-:Y:S05]  /*37e0*/  BRA `(.L_x_90) ;  /* 0x00000000001c7947 */ /* 0x000fea0003800000 */
.L_x_87:
[----:B------:R-:W4:Y:S01]  /*37f0*/  LDCU.64 UR8, c[0x0][0x388] ;  /* 0x00007100ff0877ac */ /* 0x000f220008000a00 */
[----:B------:R-:W5:Y:S01]  /*3800*/  LDCU UR6, c[0x0][0x390] ;  /* 0x00007200ff0677ac */ /* 0x000f620008000800 */
[----:B----4-:R-:W-:Y:S02]  /*3810*/  MOV R8, UR8 ;  /* 0x0000000800087c02 */ /* 0x010fe40008000f00 */
[----:B0-----:R-:W-:Y:S01]  /*3820*/  MOV R9, UR9 ;  /* 0x0000000900097c02 */ /* 0x001fe20008000f00 */
[----:B-----5:R-:W-:-:S04]  /*3830*/  IMAD R7, R5, UR6, R0 ;  /* 0x0000000605077c24 */ /* 0x020fc8000f8e0200 */
[----:B------:R-:W-:-:S05]  /*3840*/  IMAD.WIDE.U32 R6, R7, 0x4, R8 ;  /* 0x0000000407067825 */ /* 0x000fca00078e0008 */
[----:B------:R4:W-:Y:S02]  /*3850*/  STG.E desc[UR4][R6.64], RZ ;  /* 0x000000ff06007986 */ /* 0x0009e4000c101904 */
.L_x_90:
[----:B------:R-:W-:Y:S05]  /*3860*/  BSYNC.RECONVERGENT B2 ;  /* 0x0000000000027941 */ /* 0x000fea0003800200 */
.L_x_86:
[----:B------:R-:W-:Y:S01]  /*3870*/  FSETP.NEU.AND P0, PT, R4, RZ, PT ;  /* 0x000000ff0400720b */ /* 0x000fe20003f0d000 */
[----:B------:R-:W-:Y:S01]  /*3880*/  BSSY.RECONVERGENT B2, `(.L_x_91) ;  /* 0x000001e000027945 */ /* 0x000fe20003800200 */
[----:B0---4-:R-:W-:-:S11]  /*3890*/  IADD3 R7, PT, PT, R5, 0x1, RZ ;  /* 0x0000000105077810 */ /* 0x011fd60007ffe0ff */
[----:B------:R-:W-:Y:S05]  /*38a0*/  @!P0 BRA `(.L_x_92) ;  /* 0x00000000005c8947 */ /* 0x000fea0003800000 */
[----:B------:R-:W0:Y:S01]  /*38b0*/  LDC.64 R8, c[0x0][0x380] ;  /* 0x0000e000ff087b82 */ /* 0x000e220000000a00 */
        /* <DEDUP_REMOVED lines=17> */
.L_x_94:
[----:B------:R-:W-:Y:S05]  /*39d0*/  BSYNC.RECONVERGENT B3 ;  /* 0x0000000000037941 */ /* 0x000fea0003800200 */
.L_x_93:
[----:B------:R-:W0:Y:S02]  /*39e0*/  LDC.64 R8, c[0x0][0x388] ;  /* 0x0000e200ff087b82 */ /* 0x000e240000000a00 */
[----:B0-----:R-:W-:-:S05]  /*39f0*/  IMAD.WIDE.U32 R6, R7, 0x4, R8 ;  /* 0x0000000407067825 */ /* 0x001fca00078e0008 */
[----:B------:R0:W-:Y:S01]  /*3a00*/  STG.E desc[UR4][R6.64], R11 ;  /* 0x0000000b06007986 */ /* 0x0001e2000c101904 */
[----:B------:R-:W-:Y:S05]  /*3a10*/  BRA `(.L_x_95) ;  /* 0x0000000000107947 */ /* 0x000fea0003800000 */
.L_x_92:
[----:B------:R-:W0:Y:S02]  /*3a20*/  LDCU UR6, c[0x0][0x390] ;  /* 0x00007200ff0677ac */ /* 0x000e240008000800 */
[----:B0-----:R-:W-:-:S04]  /*3a30*/  IMAD R7, R7, UR6, R0 ;  /* 0x0000000607077c24 */ /* 0x001fc8000f8e0200 */
[----:B------:R-:W-:-:S05]  /*3a40*/  IMAD.WIDE.U32 R6, R7, 0x4, R8 ;  /* 0x0000000407067825 */ /* 0x000fca00078e0008 */
[----:B------:R4:W-:Y:S02]  /*3a50*/  STG.E desc[UR4][R6.64], RZ ;  /* 0x000000ff06007986 */ /* 0x0009e4000c101904 */
.L_x_95:
[----:B------:R-:W-:Y:S05]  /*3a60*/  BSYNC.RECONVERGENT B2 ;  /* 0x0000000000027941 */ /* 0x000fea0003800200 */
.L_x_91:
[----:B------:R-:W-:-:S07]  /*3a70*/  IADD3 R5, PT, PT, R5, 0x2, RZ ;  /* 0x0000000205057810 */ /* 0x000fce0007ffe0ff */
.L_x_85:
[----:B------:R-:W-:-:S13]  /*3a80*/  ISETP.NE.AND P0, PT, R3, RZ, PT ;  /* 0x000000ff0300720c */ /* 0x000fda0003f05270 */
[----:B------:R-:W-:Y:S05]  /*3a90*/  @!P0 EXIT ;  /* 0x000000000000894d */ /* 0x000fea0003800000 */
[----:B------:R-:W-:-:S13]  /*3aa0*/  FSETP.NEU.AND P0, PT, R4, RZ, PT ;  /* 0x000000ff0400720b */ /* 0x000fda0003f0d000 */
[----:B------:R-:W-:Y:S05]  /*3ab0*/  @!P0 BRA `(.L_x_96) ;  /* 0x00000000005c8947 */ /* 0x000fea0003800000 */
[----:B0---4-:R-:W0:Y:S01]  /*3ac0*/  LDC.64 R6, c[0x0][0x380] ;  /* 0x0000e000ff067b82 */ /* 0x011e220000000a00 */
[----:B------:R-:W4:Y:S02]  /*3ad0*/  LDCU UR6, c[0x0][0x390] ;  /* 0x00007200ff0677ac */ /* 0x000f240008000800 */
[----:B----4-:R-:W-:-:S04]  /*3ae0*/  IMAD R5, R5, UR6, R0 ;  /* 0x0000000605057c24 */ /* 0x010fc8000f8e0200 */
        /* <DEDUP_REMOVED lines=13> */
[----:B-1-3--:R-:W-:Y:S05]  /*3bc0*/  CALL.REL.NOINC `($__internal_0_$__cuda_sm3x_div_rn_noftz_f32_slowpath) ;  /* 0x0000000000307944 */ /* 0x00afea0003c00000 */
[----:B------:R-:W-:-:S07]  /*3bd0*/  MOV R9, R25 ;  /* 0x0000001900097202 */ /* 0x000fce0000000f00 */
.L_x_98:
[----:B------:R-:W-:Y:S05]  /*3be0*/  BSYNC.RECONVERGENT B2 ;  /* 0x0000000000027941 */ /* 0x000fea0003800200 */
.L_x_97:
[----:B------:R-:W0:Y:S02]  /*3bf0*/  LDC.64 R2, c[0x0][0x388] ;  /* 0x0000e200ff027b82 */ /* 0x000e240000000a00 */
[----:B0-----:R-:W-:-:S05]  /*3c00*/  IMAD.WIDE.U32 R2, R5, 0x4, R2 ;  /* 0x0000000405027825 */ /* 0x001fca00078e0002 */
[----:B------:R-:W-:Y:S01]  /*3c10*/  STG.E desc[UR4][R2.64], R9 ;  /* 0x0000000902007986 */ /* 0x000fe2000c101904 */
[----:B------:R-:W-:Y:S05]  /*3c20*/  EXIT ;  /* 0x000000000000794d */ /* 0x000fea0003800000 */
.L_x_96:
[----:B------:R-:W5:Y:S01]  /*3c30*/  LDC.64 R2, c[0x0][0x388] ;  /* 0x0000e200ff027b82 */ /* 0x000f620000000a00 */
[----:B------:R-:W0:Y:S02]  /*3c40*/  LDCU UR6, c[0x0][0x390] ;  /* 0x00007200ff0677ac */ /* 0x000e240008000800 */
[----:B0-----:R-:W-:-:S04]  /*3c50*/  IMAD R5, R5, UR6, R0 ;  /* 0x0000000605057c24 */ /* 0x001fc8000f8e0200 */
[----:B-----5:R-:W-:-:S05]  /*3c60*/  IMAD.WIDE.U32 R2, R5, 0x4, R2 ;  /* 0x0000000405027825 */ /* 0x020fca00078e0002 */
[----:B------:R-:W-:Y:S01]  /*3c70*/  STG.E desc[UR4][R2.64], RZ ;  /* 0x000000ff02007986 */ /* 0x000fe2000c101904 */
[----:B------:R-:W-:Y:S05]  /*3c80*/  EXIT ;  /* 0x000000000000794d */ /* 0x000fea0003800000 */
        .weak           $__internal_0_$__cuda_sm3x_div_rn_noftz_f32_slowpath
        .type           $__internal_0_$__cuda_sm3x_div_rn_noftz_f32_slowpath,@function
        .size           $__internal_0_$__cuda_sm3x_div_rn_noftz_f32_slowpath,(.L_x_111 - $__internal_0_$__cuda_sm3x_div_rn_noftz_f32_slowpath)
$__internal_0_$__cuda_sm3x_div_rn_noftz_f32_slowpath:
[----:B------:R-:W-:Y:S01]  /*3c90*/  SHF.R.U32.HI R23, RZ, 0x17, R4 ;  /* 0x00000017ff177819 */ /* 0x000fe20000011604 */
[----:B------:R-:W-:Y:S01]  /*3ca0*/  BSSY.RECONVERGENT B0, `(.L_x_99) ;  /* 0x0000063000007945 */ /* 0x000fe20003800200 */
[----:B------:R-:W-:Y:S02]  /*3cb0*/  SHF.R.U32.HI R25, RZ, 0x17, R20 ;  /* 0x00000017ff197819 */ /* 0x000fe40000011614 */
[----:B------:R-:W-:Y:S02]  /*3cc0*/  LOP3.LUT R23, R23, 0xff, RZ, 0xc0, !PT ;  /* 0x000000ff17177812 */ /* 0x000fe400078ec0ff */
[----:B------:R-:W-:Y:S02]  /*3cd0*/  LOP3.LUT R25, R25, 0xff, RZ, 0xc0, !PT ;  /* 0x000000ff19197812 */ /* 0x000fe400078ec0ff */
[----:B------:R-:W-:Y:S02]  /*3ce0*/  IADD3 R26, PT, PT, R23, -0x1, RZ ;  /* 0xffffffff171a7810 */ /* 0x000fe40007ffe0ff */
[----:B------:R-:W-:-:S02]  /*3cf0*/  IADD3 R28, PT, PT, R25, -0x1, RZ ;  /* 0xffffffff191c7810 */ /* 0x000fc40007ffe0ff */
[----:B------:R-:W-:Y:S02]  /*3d00*/  ISETP.GT.U32.AND P0, PT, R26, 0xfd, PT ;  /* 0x000000fd1a00780c */ /* 0x000fe40003f04070 */
[----:B------:R-:W-:Y:S02]  /*3d10*/  MOV R27, R4 ;  /* 0x00000004001b7202 */ /* 0x000fe40000000f00 */
[----:B------:R-:W-:-:S13]  /*3d20*/  ISETP.GT.U32.OR P0, PT, R28, 0xfd, P0 ;  /* 0x000000fd1c00780c */ /* 0x000fda0000704470 */
[----:B------:R-:W-:Y:S01]  /*3d30*/  @!P0 MOV R21, RZ ;  /* 0x000000ff00158202 */ /* 0x000fe20000000f00 */
[----:B------:R-:W-:Y:S06]  /*3d40*/  @!P0 BRA `(.L_x_100) ;  /* 0x00000000005c8947 */ /* 0x000fec0003800000 */
[----:B------:R-:W-:Y:S02]  /*3d50*/  FSETP.GTU.FTZ.AND P0, PT, |R20|, +INF , PT ;  /* 0x7f8000001400780b */ /* 0x000fe40003f1c200 */
[----:B------:R-:W-:-:S04]  /*3d60*/  FSETP.GTU.FTZ.AND P1, PT, |R4|, +INF , PT ;  /* 0x7f8000000400780b */ /* 0x000fc80003f3c200 */
[----:B------:R-:W-:-:S13]  /*3d70*/  PLOP3.LUT P0, PT, P0, P1, PT, 0xf8, 0x8f ;  /* 0x00000000008f781c */ /* 0x000fda0000703f70 */
[----:B------:R-:W-:Y:S05]  /*3d80*/  @P0 BRA `(.L_x_101) ;  /* 0x00000004004c0947 */ /* 0x000fea0003800000 */
[----:B------:R-:W-:-:S13]  /*3d90*/  LOP3.LUT P0, RZ, R27, 0x7fffffff, R20, 0xc8, !PT ;  /* 0x7fffffff1bff7812 */ /* 0x000fda000780c814 */
[----:B------:R-:W-:Y:S05]  /*3da0*/  @!P0 BRA `(.L_x_102) ;  /* 0x00000004003c8947 */ /* 0x000fea0003800000 */
[----:B------:R-:W-:Y:S02]  /*3db0*/  FSETP.NEU.FTZ.AND P1, PT, |R20|, +INF , PT ;  /* 0x7f8000001400780b */ /* 0x000fe40003f3d200 */
[----:B------:R-:W-:Y:S02]  /*3dc0*/  FSETP.NEU.FTZ.AND P2, PT, |R4|, +INF , PT ;  /* 0x7f8000000400780b */ /* 0x000fe40003f5d200 */
[----:B------:R-:W-:-:S11]  /*3dd0*/  FSETP.NEU.FTZ.AND P0, PT, |R20|, +INF , PT ;  /* 0x7f8000001400780b */ /* 0x000fd60003f1d200 */
[----:B------:R-:W-:Y:S05]  /*3de0*/  @!P2 BRA !P1, `(.L_x_102) ;  /* 0x00000004002ca947 */ /* 0x000fea0004800000 */
[----:B------:R-:W-:-:S04]  /*3df0*/  LOP3.LUT P1, RZ, R20, 0x7fffffff, RZ, 0xc0, !PT ;  /* 0x7fffffff14ff7812 */ /* 0x000fc8000782c0ff */
[----:B------:R-:W-:-:S13]  /*3e00*/  PLOP3.LUT P1, PT, P2, P1, PT, 0x2f, 0xf2 ;  /* 0x0000000000f2781c */ /* 0x000fda0001722577 */
[----:B------:R-:W-:Y:S05]  /*3e10*/  @P1 BRA `(.L_x_103) ;  /* 0x0000000400181947 */ /* 0x000fea0003800000 */
[----:B------:R-:W-:-:S04]  /*3e20*/  LOP3.LUT P1, RZ, R27, 0x7fffffff, RZ, 0xc0, !PT ;  /* 0x7fffffff1bff7812 */ /* 0x000fc8000782c0ff */
[----:B------:R-:W-:-:S13]  /*3e30*/  PLOP3.LUT P0, PT, P0, P1, PT, 0x2f, 0xf2 ;  /* 0x0000000000f2781c */ /* 0x000fda0000702577 */
[----:B------:R-:W-:Y:S05]  /*3e40*/  @P0 BRA `(.L_x_104) ;  /* 0x0000000400000947 */ /* 0x000fea0003800000 */
[----:B------:R-:W-:Y:S02]  /*3e50*/  ISETP.GE.AND P0, PT, R28, RZ, PT ;  /* 0x000000ff1c00720c */ /* 0x000fe40003f06270 */
[----:B------:R-:W-:-:S11]  /*3e60*/  ISETP.GE.AND P1, PT, R26, RZ, PT ;  /* 0x000000ff1a00720c */ /* 0x000fd60003f26270 */
[----:B------:R-:W-:Y:S01]  /*3e70*/  @P0 MOV R21, RZ ;  /* 0x000000ff00150202 */ /* 0x000fe20000000f00 */
[----:B------:R-:W-:Y:S01]  /*3e80*/  @!P0 FFMA R20, R20, 1.84467440737095516160e+19, RZ ;  /* 0x5f80000014148823 */ /* 0x000fe200000000ff */
[----:B------:R-:W-:Y:S01]  /*3e90*/  @!P0 MOV R21, 0xffffffc0 ;  /* 0xffffffc000158802 */ /* 0x000fe20000000f00 */
[----:B------:R-:W-:-:S03]  /*3ea0*/  @!P1 FFMA R27, R4, 1.84467440737095516160e+19, RZ ;  /* 0x5f800000041b9823 */ /* 0x000fc600000000ff */
[----:B------:R-:W-:-:S07]  /*3eb0*/  @!P1 IADD3 R21, PT, PT, R21, 0x40, RZ ;  /* 0x0000004015159810 */ /* 0x000fce0007ffe0ff */
.L_x_100:
[----:B------:R-:W-:Y:S01]  /*3ec0*/  LEA R28, R23, 0xc0800000, 0x17 ;  /* 0xc0800000171c7811 */ /* 0x000fe200078eb8ff */
[----:B------:R-:W-:Y:S03]  /*3ed0*/  BSSY.RECONVERGENT B1, `(.L_x_105) ;  /* 0x0000036000017945 */ /* 0x000fe60003800200 */
[----:B------:R-:W-:Y:S02]  /*3ee0*/  IADD3 R28, PT, PT, -R28, R27, RZ ;  /* 0x0000001b1c1c7210 */ /* 0x000fe40007ffe1ff */
[----:B------:R-:W-:Y:S02]  /*3ef0*/  IADD3 R27, PT, PT, R25, -0x7f, RZ ;  /* 0xffffff81191b7810 */ /* 0x000fe40007ffe0ff */
[----:B------:R-:W0:Y:S01]  /*3f00*/  MUFU.RCP R26, R28 ;  /* 0x0000001c001a7308 */ /* 0x000e220000001000 */
[----:B------:R-:W-:Y:S01]  /*3f10*/  FADD.FTZ R25, -R28, -RZ ;  /* 0x800000ff1c197221 */ /* 0x000fe20000010100 */
[C---:B------:R-:W-:Y:S01]  /*3f20*/  IADD3 R30, PT, PT, R27.reuse, 0x7f, -R23 ;  /* 0x0000007f1b1e7810 */ /* 0x040fe20007ffe817 */
[----:B------:R-:W-:-:S03]  /*3f30*/  IMAD R20, R27, -0x800000, R20 ;  /* 0xff8000001b147824 */ /* 0x000fc600078e0214 */
[----:B------:R-:W-:Y:S01]  /*3f40*/  IADD3 R21, PT, PT, R30, R21, RZ ;  /* 0x000000151e157210 */ /* 0x000fe20007ffe0ff */
[----:B0-----:R-:W-:-:S04]  /*3f50*/  FFMA R23, R26, R25, 1 ;  /* 0x3f8000001a177423 */ /* 0x001fc80000000019 */
[----:B------:R-:W-:-:S04]  /*3f60*/  FFMA R23, R26, R23, R26 ;  /* 0x000000171a177223 */ /* 0x000fc8000000001a */
[----:B------:R-:W-:-:S04]  /*3f70*/  FFMA R26, R20, R23, RZ ;  /* 0x00000017141a7223 */ /* 0x000fc800000000ff */
[----:B------:R-:W-:-:S04]  /*3f80*/  FFMA R27, R25, R26, R20 ;  /* 0x0000001a191b7223 */ /* 0x000fc80000000014 */
[----:B------:R-:W-:-:S04]  /*3f90*/  FFMA R26, R23, R27, R26 ;  /* 0x0000001b171a7223 */ /* 0x000fc8000000001a */
[----:B------:R-:W-:-:S04]  /*3fa0*/  FFMA R25, R25, R26, R20 ;  /* 0x0000001a19197223 */ /* 0x000fc80000000014 */
[----:B------:R-:W-:-:S05]  /*3fb0*/  FFMA R20, R23, R25, R26 ;  /* 0x0000001917147223 */ /* 0x000fca000000001a */
[----:B------:R-:W-:-:S04]  /*3fc0*/  SHF.R.U32.HI R27, RZ, 0x17, R20 ;  /* 0x00000017ff1b7819 */ /* 0x000fc80000011614 */
[----:B------:R-:W-:-:S04]  /*3fd0*/  LOP3.LUT R28, R27, 0xff, RZ, 0xc0, !PT ;  /* 0x000000ff1b1c7812 */ /* 0x000fc800078ec0ff */
[----:B------:R-:W-:-:S04]  /*3fe0*/  IADD3 R27, PT, PT, R28, R21, RZ ;  /* 0x000000151c1b7210 */ /* 0x000fc80007ffe0ff */
[----:B------:R-:W-:-:S04]  /*3ff0*/  IADD3 R28, PT, PT, R27, -0x1, RZ ;  /* 0xffffffff1b1c7810 */ /* 0x000fc80007ffe0ff */
[----:B------:R-:W-:-:S13]  /*4000*/  ISETP.GE.U32.AND P0, PT, R28, 0xfe, PT ;  /* 0x000000fe1c00780c */ /* 0x000fda0003f06070 */
[----:B------:R-:W-:Y:S05]  /*4010*/  @!P0 BRA `(.L_x_106) ;  /* 0x0000000000808947 */ /* 0x000fea0003800000 */
[----:B------:R-:W-:-:S13]  /*4020*/  ISETP.GT.AND P0, PT, R27, 0xfe, PT ;  /* 0x000000fe1b00780c */ /* 0x000fda0003f04270 */
[----:B------:R-:W-:Y:S05]  /*4030*/  @P0 BRA `(.L_x_107) ;  /* 0x00000000006c0947 */ /* 0x000fea0003800000 */
[----:B------:R-:W-:-:S13]  /*4040*/  ISETP.GE.AND P0, PT, R27, 0x1, PT ;  /* 0x000000011b00780c */ /* 0x000fda0003f06270 */
[----:B------:R-:W-:Y:S05]  /*4050*/  @P0 BRA `(.L_x_108) ;  /* 0x0000000000740947 */ /* 0x000fea0003800000 */
[----:B------:R-:W-:Y:S02]  /*4060*/  ISETP.GE.AND P0, PT, R27, -0x18, PT ;  /* 0xffffffe81b00780c */ /* 0x000fe40003f06270 */
[----:B------:R-:W-:-:S11]  /*4070*/  LOP3.LUT R20, R20, 0x80000000, RZ, 0xc0, !PT ;  /* 0x8000000014147812 */ /* 0x000fd600078ec0ff */
[----:B------:R-:W-:Y:S05]  /*4080*/  @!P0 BRA `(.L_x_108) ;  /* 0x0000000000688947 */ /* 0x000fea0003800000 */
[CCC-:B------:R-:W-:Y:S01]  /*4090*/  FFMA.RP R21, R23.reuse, R25.reuse, R26.reuse ;  /* 0x0000001917157223 */ /* 0x1c0fe2000000801a */
[CCC-:B------:R-:W-:Y:S01]  /*40a0*/  FFMA.RM R28, R23.reuse, R25.reuse, R26.reuse ;  /* 0x00000019171c7223 */ /* 0x1c0fe2000000401a */
[----:B------:R-:W-:Y:S01]  /*40b0*/  FFMA.RZ R23, R23, R25, R26 ;  /* 0x0000001917177223 */ /* 0x000fe2000000c01a */
[C---:B------:R-:W-:Y:S02]  /*40c0*/  IADD3 R26, PT, PT, R27.reuse, 0x20, RZ ;  /* 0x000000201b1a7810 */ /* 0x040fe40007ffe0ff */
[----:B------:R-:W-:Y:S02]  /*40d0*/  ISETP.NE.AND P2, PT, R27, RZ, PT ;  /* 0x000000ff1b00720c */ /* 0x000fe40003f45270 */
[----:B------:R-:W-:Y:S02]  /*40e0*/  LOP3.LUT R23, R23, 0x7fffff, RZ, 0xc0, !PT ;  /* 0x007fffff17177812 */ /* 0x000fe400078ec0ff */
[----:B------:R-:W-:Y:S02]  /*40f0*/  FSETP.NEU.FTZ.AND P0, PT, R21, R28, PT ;  /* 0x0000001c1500720b */ /* 0x000fe40003f1d000 */
[----:B------:R-:W-:-:S02]  /*4100*/  LOP3.LUT R23, R23, 0x800000, RZ, 0xfc, !PT ;  /* 0x0080000017177812 */ /* 0x000fc400078efcff */
[C---:B------:R-:W-:Y:S02]  /*4110*/  ISETP.NE.AND P1, PT, R27.reuse, RZ, PT ;  /* 0x000000ff1b00720c */ /* 0x040fe40003f25270 */
[----:B------:R-:W-:Y:S02]  /*4120*/  IADD3 R28, PT, PT, -R27, RZ, RZ ;  /* 0x000000ff1b1c7210 */ /* 0x000fe40007ffe1ff */
[----:B------:R-:W-:Y:S02]  /*4130*/  SHF.L.U32 R26, R23, R26, RZ ;  /* 0x0000001a171a7219 */ /* 0x000fe400000006ff */
[----:B------:R-:W-:Y:S02]  /*4140*/  SEL R28, R28, RZ, P2 ;  /* 0x000000ff1c1c7207 */ /* 0x000fe40001000000 */
[----:B------:R-:W-:Y:S02]  /*4150*/  ISETP.NE.AND P1, PT, R26, RZ, P1 ;  /* 0x000000ff1a00720c */ /* 0x000fe40000f25270 */
[----:B------:R-:W-:-:S02]  /*4160*/  SHF.R.U32.HI R28, RZ, R28, R23 ;  /* 0x0000001cff1c7219 */ /* 0x000fc40000011617 */
[----:B------:R-:W-:Y:S02]  /*4170*/  PLOP3.LUT P0, PT, P0, P1, PT, 0xf8, 0x8f ;  /* 0x00000000008f781c */ /* 0x000fe40000703f70 */
[----:B------:R-:W-:Y:S02]  /*4180*/  SHF.R.U32.HI R21, RZ, 0x1, R28 ;  /* 0x00000001ff157819 */ /* 0x000fe4000001161c */
[----:B------:R-:W-:-:S04]  /*4190*/  SEL R26, RZ, 0x1, !P0 ;  /* 0x00000001ff1a7807 */ /* 0x000fc80004000000 */
[----:B------:R-:W-:-:S04]  /*41a0*/  LOP3.LUT R23, R26, 0x1, R21, 0xf8, !PT ;  /* 0x000000011a177812 */ /* 0x000fc800078ef815 */
[----:B------:R-:W-:-:S04]  /*41b0*/  LOP3.LUT R28, R23, R28, RZ, 0xc0, !PT ;  /* 0x0000001c171c7212 */ /* 0x000fc800078ec0ff */
[----:B------:R-:W-:-:S04]  /*41c0*/  IADD3 R21, PT, PT, R21, R28, RZ ;  /* 0x0000001c15157210 */ /* 0x000fc80007ffe0ff */
[----:B------:R-:W-:Y:S01]  /*41d0*/  LOP3.LUT R20, R21, R20, RZ, 0xfc, !PT ;  /* 0x0000001415147212 */ /* 0x000fe200078efcff */
[----:B------:R-:W-:Y:S06]  /*41e0*/  BRA `(.L_x_108) ;  /* 0x0000000000107947 */ /* 0x000fec0003800000 */
.L_x_107:
[----:B------:R-:W-:-:S04]  /*41f0*/  LOP3.LUT R20, R20, 0x80000000, RZ, 0xc0, !PT ;  /* 0x8000000014147812 */ /* 0x000fc800078ec0ff */
[----:B------:R-:W-:Y:S01]  /*4200*/  LOP3.LUT R20, R20, 0x7f800000, RZ, 0xfc, !PT ;  /* 0x7f80000014147812 */ /* 0x000fe200078efcff */
[----:B------:R-:W-:Y:S06]  /*4210*/  BRA `(.L_x_108) ;  /* 0x0000000000047947 */ /* 0x000fec0003800000 */
.L_x_106:
[----:B------:R-:W-:-:S07]  /*4220*/  LEA R20, R21, R20, 0x17 ;  /* 0x0000001415147211 */ /* 0x000fce00078eb8ff */
.L_x_108:
[----:B------:R-:W-:Y:S05]  /*4230*/  BSYNC.RECONVERGENT B1 ;  /* 0x0000000000017941 */ /* 0x000fea0003800200 */
.L_x_105:
[----:B------:R-:W-:Y:S05]  /*4240*/  BRA `(.L_x_109) ;  /* 0x0000000000207947 */ /* 0x000fea0003800000 */
.L_x_104:
[----:B------:R-:W-:-:S04]  /*4250*/  LOP3.LUT R20, R27, 0x80000000, R20, 0x48, !PT ;  /* 0x800000001b147812 */ /* 0x000fc800078e4814 */
[----:B------:R-:W-:Y:S01]  /*4260*/  LOP3.LUT R20, R20, 0x7f800000, RZ, 0xfc, !PT ;  /* 0x7f80000014147812 */ /* 0x000fe200078efcff */
[----:B------:R-:W-:Y:S06]  /*4270*/  BRA `(.L_x_109) ;  /* 0x0000000000147947 */ /* 0x000fec0003800000 */
.L_x_103:
[----:B------:R-:W-:Y:S01]  /*4280*/  LOP3.LUT R20, R27, 0x80000000, R20, 0x48, !PT ;  /* 0x800000001b147812 */ /* 0x000fe200078e4814 */
[----:B------:R-:W-:Y:S06]  /*4290*/  BRA `(.L_x_109) ;  /* 0x00000000000c7947 */ /* 0x000fec0003800000 */
.L_x_102:
[----:B------:R-:W0:Y:S01]  /*42a0*/  MUFU.RSQ R20, -QNAN ;  /* 0xffc0000000147908 */ /* 0x000e220000001400 */
[----:B------:R-:W-:Y:S05]  /*42b0*/  BRA `(.L_x_109) ;  /* 0x0000000000047947 */ /* 0x000fea0003800000 */
.L_x_101:
[----:B------:R-:W-:-:S07]  /*42c0*/  FADD.FTZ R20, R20, R4 ;  /* 0x0000000414147221 */ /* 0x000fce0000010000 */
.L_x_109:
[----:B------:R-:W-:Y:S05]  /*42d0*/  BSYNC.RECONVERGENT B0 ;  /* 0x0000000000007941 */ /* 0x000fea0003800200 */
.L_x_99:
[----:B------:R-:W-:Y:S01]  /*42e0*/  HFMA2 R21, -RZ, RZ, 0, 0 ;  /* 0x00000000ff157431 */ /* 0x000fe200000001ff */
[----:B0-----:R-:W-:Y:S02]  /*42f0*/  MOV R25, R20 ;  /* 0x0000001400197202 */ /* 0x001fe40000000f00 */
[----:B------:R-:W-:-:S04]  /*4300*/  MOV R20, R22 ;  /* 0x0000001600147202 */ /* 0x000fc80000000f00 */
[----:B------:R-:W-:Y:S05]  /*4310*/  RET.REL.NODEC R20 `(_Z6kernelPfS_i) ;  /* 0xffffffbc14387950 */ /* 0x000fea0003c3ffff */
.L_x_110:
[----:B------:R-:W-:-:S00]  /*4320*/  BRA `(.L_x_110) ;  /* 0xfffffffc00fc7947 */ /* 0x000fc0000383ffff */
[----:B------:R-:W-:-:S00]  /*4330*/  NOP ;  /* 0x0000000000007918 */ /* 0x000fc00000000000 */
        /* <DEDUP_REMOVED lines=12> */
.L_x_111:


//--------------------- .nv.shared.reserved.0     --------------------------
	.section	.nv.shared.reserved.0,"aw",@nobits
	.weak		__nv_reservedSMEM_offset_0_alias
	.size		__nv_reservedSMEM_offset_0_alias, 0, 64
	.other		__nv_reservedSMEM_offset_0_alias,@"STO_CUDA_RESERVED_SHARED STV_DEFAULT"
__nv_reservedSMEM_offset_0_alias:
	.zero		0
	.zero		64


//--------------------- .nv.constant0._Z6kernelPfS_i --------------------------
	.section	.nv.constant0._Z6kernelPfS_i,"a",@progbits
	.sectionflags	@""
	.align	4
.nv.constant0._Z6kernelPfS_i:
	.zero		916


//--------------------- SYMBOLS --------------------------

	.type		.nv.reservedSmem.offset0,@object
	.size		.nv.reservedSmem.offset0,0x4
